//
// Generated by NVIDIA NVVM Compiler
//
// Compiler Build ID: CL-36424714
// Cuda compilation tools, release 13.0, V13.0.88
// Based on NVVM 20.0.0
//

.version 9.0
.target sm_100
.address_size 64

	// .globl	_Z6kernelILl1048576ELl1048576EEv4d3_tPS0_S1_Pd
.func  (.param .align 16 .b8 func_retval0[16]) __internal_trig_reduction_slowpathd
(
	.param .b64 __internal_trig_reduction_slowpathd_param_0
)
;
.global .align 8 .b8 __cudart_i2opi_d[144] = {8, 93, 141, 31, 177, 95, 251, 107, 234, 146, 82, 138, 247, 57, 7, 61, 123, 241, 229, 235, 199, 186, 39, 117, 45, 234, 95, 158, 102, 63, 70, 79, 183, 9, 203, 39, 207, 126, 54, 109, 31, 109, 10, 90, 139, 17, 47, 239, 15, 152, 5, 222, 255, 151, 248, 31, 59, 40, 249, 189, 139, 95, 132, 156, 244, 57, 83, 131, 57, 214, 145, 57, 65, 126, 95, 180, 38, 112, 156, 233, 132, 68, 187, 46, 245, 53, 130, 232, 62, 167, 41, 177, 28, 235, 29, 254, 28, 146, 209, 9, 234, 46, 73, 6, 224, 210, 77, 66, 58, 110, 36, 183, 97, 197, 187, 222, 171, 99, 81, 254, 65, 144, 67, 60, 153, 149, 98, 219, 192, 221, 52, 245, 209, 87, 39, 252, 41, 21, 68, 78, 110, 131, 249, 162};
.global .align 16 .b8 __cudart_sin_cos_coeffs[128] = {70, 210, 176, 44, 241, 229, 90, 190, 146, 227, 172, 105, 227, 29, 199, 62, 161, 98, 219, 25, 160, 1, 42, 191, 24, 8, 17, 17, 17, 17, 129, 63, 84, 85, 85, 85, 85, 85, 197, 191, 0, 0, 0, 0, 0, 0, 0, 0, 0, 0, 0, 0, 0, 0, 0, 0, 100, 129, 253, 32, 131, 255, 168, 189, 40, 133, 239, 193, 167, 238, 33, 62, 217, 230, 6, 142, 79, 126, 146, 190, 233, 188, 221, 25, 160, 1, 250, 62, 71, 93, 193, 22, 108, 193, 86, 191, 81, 85, 85, 85, 85, 85, 165, 63, 0, 0, 0, 0, 0, 0, 224, 191, 0, 0, 0, 0, 0, 0, 240, 63};

.visible .entry _Z6kernelILl1048576ELl1048576EEv4d3_tPS0_S1_Pd(
	.param .align 8 .b8 _Z6kernelILl1048576ELl1048576EEv4d3_tPS0_S1_Pd_param_0[24],
	.param .u64 .ptr .align 1 _Z6kernelILl1048576ELl1048576EEv4d3_tPS0_S1_Pd_param_1,
	.param .u64 .ptr .align 1 _Z6kernelILl1048576ELl1048576EEv4d3_tPS0_S1_Pd_param_2,
	.param .u64 .ptr .align 1 _Z6kernelILl1048576ELl1048576EEv4d3_tPS0_S1_Pd_param_3
)
{
	.reg .pred 	%p<11>;
	.reg .b32 	%r<26>;
	.reg .b64 	%rd<24>;
	.reg .b64 	%fd<108>;

	ld.param.f64 	%fd23, [_Z6kernelILl1048576ELl1048576EEv4d3_tPS0_S1_Pd_param_0+16];
	ld.param.f64 	%fd22, [_Z6kernelILl1048576ELl1048576EEv4d3_tPS0_S1_Pd_param_0+8];
	ld.param.f64 	%fd21, [_Z6kernelILl1048576ELl1048576EEv4d3_tPS0_S1_Pd_param_0];
	ld.param.u64 	%rd4, [_Z6kernelILl1048576ELl1048576EEv4d3_tPS0_S1_Pd_param_1];
	ld.param.u64 	%rd5, [_Z6kernelILl1048576ELl1048576EEv4d3_tPS0_S1_Pd_param_2];
	ld.param.u64 	%rd6, [_Z6kernelILl1048576ELl1048576EEv4d3_tPS0_S1_Pd_param_3];
	mov.u32 	%r10, %ctaid.x;
	mov.u32 	%r11, %ntid.x;
	mov.u32 	%r12, %tid.x;
	mad.lo.s32 	%r1, %r10, %r11, %r12;
	setp.gt.u32 	%p1, %r1, 1048575;
	@%p1 bra 	$L__BB0_13;
	cvta.to.global.u64 	%rd8, %rd5;
	mul.wide.u32 	%rd9, %r1, 24;
	add.s64 	%rd10, %rd8, %rd9;
	ld.global.f64 	%fd25, [%rd10];
	ld.global.f64 	%fd26, [%rd10+8];
	ld.global.f64 	%fd27, [%rd10+16];
	mul.f64 	%fd1, %fd25, 0d40C88B2F704A9409;
	mul.f64 	%fd2, %fd26, 0d40C88B2F704A9409;
	mul.f64 	%fd3, %fd27, 0d40C88B2F704A9409;
	cvta.to.global.u64 	%rd1, %rd4;
	mov.f64 	%fd103, 0d0000000000000000;
	mov.b64 	%rd23, 0;
	mov.u64 	%rd14, __cudart_sin_cos_coeffs;
	mov.f64 	%fd104, %fd103;
$L__BB0_2:
	add.s64 	%rd11, %rd1, %rd23;
	ld.global.f64 	%fd28, [%rd11];
	ld.global.f64 	%fd29, [%rd11+8];
	ld.global.f64 	%fd30, [%rd11+16];
	mul.f64 	%fd31, %fd28, 0d40C88B2F704A9409;
	mul.f64 	%fd32, %fd29, 0d40C88B2F704A9409;
	mul.f64 	%fd33, %fd30, 0d40C88B2F704A9409;
	sub.f64 	%fd34, %fd31, %fd21;
	sub.f64 	%fd35, %fd32, %fd22;
	sub.f64 	%fd36, %fd33, %fd23;
	mul.f64 	%fd37, %fd35, %fd35;
	fma.rn.f64 	%fd38, %fd34, %fd34, %fd37;
	fma.rn.f64 	%fd39, %fd36, %fd36, %fd38;
	sqrt.rn.f64 	%fd40, %fd39;
	sub.f64 	%fd41, %fd31, %fd1;
	sub.f64 	%fd42, %fd32, %fd2;
	sub.f64 	%fd43, %fd33, %fd3;
	mul.f64 	%fd44, %fd42, %fd42;
	fma.rn.f64 	%fd45, %fd41, %fd41, %fd44;
	fma.rn.f64 	%fd46, %fd43, %fd43, %fd45;
	sqrt.rn.f64 	%fd47, %fd46;
	add.f64 	%fd8, %fd40, %fd47;
	abs.f64 	%fd9, %fd8;
	setp.neu.f64 	%p2, %fd9, 0d7FF0000000000000;
	@%p2 bra 	$L__BB0_4;
	mov.f64 	%fd53, 0d0000000000000000;
	mul.rn.f64 	%fd106, %fd8, %fd53;
	mov.b32 	%r24, 1;
	bra.uni 	$L__BB0_7;
$L__BB0_4:
	mul.f64 	%fd48, %fd8, 0d3FE45F306DC9C883;
	cvt.rni.s32.f64 	%r23, %fd48;
	cvt.rn.f64.s32 	%fd49, %r23;
	fma.rn.f64 	%fd50, %fd49, 0dBFF921FB54442D18, %fd8;
	fma.rn.f64 	%fd51, %fd49, 0dBC91A62633145C00, %fd50;
	fma.rn.f64 	%fd106, %fd49, 0dB97B839A252049C0, %fd51;
	setp.ltu.f64 	%p3, %fd9, 0d41E0000000000000;
	@%p3 bra 	$L__BB0_6;
	{ // callseq 0, 0
	.param .b64 param0;
	st.param.f64 	[param0], %fd8;
	.param .align 16 .b8 retval0[16];
	call.uni (retval0), 
	__internal_trig_reduction_slowpathd, 
	(
	param0
	);
	ld.param.f64 	%fd106, [retval0];
	ld.param.b32 	%r23, [retval0+8];
	} // callseq 0
$L__BB0_6:
	add.s32 	%r24, %r23, 1;
$L__BB0_7:
	shl.b32 	%r15, %r24, 6;
	cvt.u64.u32 	%rd12, %r15;
	and.b64  	%rd13, %rd12, 64;
	add.s64 	%rd15, %rd14, %rd13;
	mul.rn.f64 	%fd54, %fd106, %fd106;
	and.b32  	%r16, %r24, 1;
	setp.eq.b32 	%p5, %r16, 1;
	selp.f64 	%fd55, 0dBDA8FF8320FD8164, 0d3DE5DB65F9785EBA, %p5;
	ld.global.nc.v2.f64 	{%fd56, %fd57}, [%rd15];
	fma.rn.f64 	%fd58, %fd55, %fd54, %fd56;
	fma.rn.f64 	%fd59, %fd58, %fd54, %fd57;
	ld.global.nc.v2.f64 	{%fd60, %fd61}, [%rd15+16];
	fma.rn.f64 	%fd62, %fd59, %fd54, %fd60;
	fma.rn.f64 	%fd63, %fd62, %fd54, %fd61;
	ld.global.nc.v2.f64 	{%fd64, %fd65}, [%rd15+32];
	fma.rn.f64 	%fd66, %fd63, %fd54, %fd64;
	fma.rn.f64 	%fd67, %fd66, %fd54, %fd65;
	fma.rn.f64 	%fd68, %fd67, %fd106, %fd106;
	fma.rn.f64 	%fd69, %fd67, %fd54, 0d3FF0000000000000;
	selp.f64 	%fd70, %fd69, %fd68, %p5;
	and.b32  	%r17, %r24, 2;
	setp.eq.s32 	%p6, %r17, 0;
	mov.f64 	%fd71, 0d0000000000000000;
	sub.f64 	%fd72, %fd71, %fd70;
	selp.f64 	%fd73, %fd70, %fd72, %p6;
	add.f64 	%fd104, %fd104, %fd73;
	@%p2 bra 	$L__BB0_9;
	mov.f64 	%fd79, 0d0000000000000000;
	mul.rn.f64 	%fd107, %fd8, %fd79;
	mov.b32 	%r25, 0;
	bra.uni 	$L__BB0_11;
$L__BB0_9:
	mul.f64 	%fd74, %fd8, 0d3FE45F306DC9C883;
	cvt.rni.s32.f64 	%r25, %fd74;
	cvt.rn.f64.s32 	%fd75, %r25;
	fma.rn.f64 	%fd76, %fd75, 0dBFF921FB54442D18, %fd8;
	fma.rn.f64 	%fd77, %fd75, 0dBC91A62633145C00, %fd76;
	fma.rn.f64 	%fd107, %fd75, 0dB97B839A252049C0, %fd77;
	setp.ltu.f64 	%p7, %fd9, 0d41E0000000000000;
	@%p7 bra 	$L__BB0_11;
	{ // callseq 1, 0
	.param .b64 param0;
	st.param.f64 	[param0], %fd8;
	.param .align 16 .b8 retval0[16];
	call.uni (retval0), 
	__internal_trig_reduction_slowpathd, 
	(
	param0
	);
	ld.param.f64 	%fd107, [retval0];
	ld.param.b32 	%r25, [retval0+8];
	} // callseq 1
$L__BB0_11:
	shl.b32 	%r20, %r25, 6;
	cvt.u64.u32 	%rd16, %r20;
	and.b64  	%rd17, %rd16, 64;
	mov.u64 	%rd18, __cudart_sin_cos_coeffs;
	add.s64 	%rd19, %rd18, %rd17;
	mul.rn.f64 	%fd80, %fd107, %fd107;
	and.b32  	%r21, %r25, 1;
	setp.eq.b32 	%p8, %r21, 1;
	selp.f64 	%fd81, 0dBDA8FF8320FD8164, 0d3DE5DB65F9785EBA, %p8;
	ld.global.nc.v2.f64 	{%fd82, %fd83}, [%rd19];
	fma.rn.f64 	%fd84, %fd81, %fd80, %fd82;
	fma.rn.f64 	%fd85, %fd84, %fd80, %fd83;
	ld.global.nc.v2.f64 	{%fd86, %fd87}, [%rd19+16];
	fma.rn.f64 	%fd88, %fd85, %fd80, %fd86;
	fma.rn.f64 	%fd89, %fd88, %fd80, %fd87;
	ld.global.nc.v2.f64 	{%fd90, %fd91}, [%rd19+32];
	fma.rn.f64 	%fd92, %fd89, %fd80, %fd90;
	fma.rn.f64 	%fd93, %fd92, %fd80, %fd91;
	fma.rn.f64 	%fd94, %fd93, %fd107, %fd107;
	fma.rn.f64 	%fd95, %fd93, %fd80, 0d3FF0000000000000;
	selp.f64 	%fd96, %fd95, %fd94, %p8;
	and.b32  	%r22, %r25, 2;
	setp.eq.s32 	%p9, %r22, 0;
	mov.f64 	%fd97, 0d0000000000000000;
	sub.f64 	%fd98, %fd97, %fd96;
	selp.f64 	%fd99, %fd96, %fd98, %p9;
	add.f64 	%fd103, %fd103, %fd99;
	add.s64 	%rd23, %rd23, 24;
	setp.ne.s64 	%p10, %rd23, 25165824;
	@%p10 bra 	$L__BB0_2;
	mul.f64 	%fd100, %fd103, %fd103;
	fma.rn.f64 	%fd101, %fd104, %fd104, %fd100;
	sqrt.rn.f64 	%fd102, %fd101;
	cvta.to.global.u64 	%rd20, %rd6;
	mul.wide.u32 	%rd21, %r1, 8;
	add.s64 	%rd22, %rd20, %rd21;
	st.global.f64 	[%rd22], %fd102;
$L__BB0_13:
	ret;

}
.func  (.param .align 16 .b8 func_retval0[16]) __internal_trig_reduction_slowpathd(
	.param .b64 __internal_trig_reduction_slowpathd_param_0
)
{
	.local .align 8 .b8 	__local_depot1[40];
	.reg .b64 	%SP;
	.reg .b64 	%SPL;
	.reg .pred 	%p<10>;
	.reg .b32 	%r<47>;
	.reg .b64 	%rd<74>;
	.reg .b64 	%fd<5>;

	mov.u64 	%SPL, __local_depot1;
	ld.param.f64 	%fd4, [__internal_trig_reduction_slowpathd_param_0];
	add.u64 	%rd1, %SPL, 0;
	{
	.reg .b32 %temp; 
	mov.b64 	{%temp, %r1}, %fd4;
	}
	shr.u32 	%r2, %r1, 20;
	and.b32  	%r3, %r2, 2047;
	setp.eq.s32 	%p1, %r3, 2047;
	mov.b32 	%r46, 0;
	@%p1 bra 	$L__BB1_9;
	add.s32 	%r20, %r3, -1024;
	mov.b64 	%rd20, %fd4;
	shl.b64 	%rd2, %rd20, 11;
	shr.u32 	%r4, %r20, 6;
	sub.s32 	%r45, 15, %r4;
	sub.s32 	%r21, 19, %r4;
	setp.lt.u32 	%p2, %r20, 128;
	selp.b32 	%r6, 18, %r21, %p2;
	setp.ge.s32 	%p3, %r45, %r6;
	mov.b64 	%rd70, 0;
	@%p3 bra 	$L__BB1_4;
	add.s32 	%r23, %r6, %r4;
	neg.s32 	%r43, %r23;
	or.b64  	%rd3, %rd2, -9223372036854775808;
	mov.b64 	%rd70, 0;
	mov.b32 	%r42, 0;
	mov.u64 	%rd25, __cudart_i2opi_d;
	mov.u32 	%r44, %r45;
$L__BB1_3:
	.pragma "nounroll";
	mul.wide.s32 	%rd22, %r42, 8;
	add.s64 	%rd23, %rd1, %rd22;
	mul.wide.s32 	%rd24, %r44, 8;
	add.s64 	%rd26, %rd25, %rd24;
	ld.global.nc.u64 	%rd27, [%rd26];
	{
	.reg .u32 %r0, %r1, %r2, %r3, %alo, %ahi, %blo, %bhi, %clo, %chi;
	mov.b64 	{%alo,%ahi}, %rd27;
	mov.b64 	{%blo,%bhi}, %rd3;
	mov.b64 	{%clo,%chi}, %rd70;
	mad.lo.cc.u32 	%r0, %alo, %blo, %clo;
	madc.hi.cc.u32 	%r1, %alo, %blo, %chi;
	madc.hi.u32 	%r2, %alo, %bhi, 0;
	mad.lo.cc.u32 	%r1, %alo, %bhi, %r1;
	madc.hi.cc.u32 	%r2, %ahi, %blo, %r2;
	madc.hi.u32 	%r3, %ahi, %bhi, 0;
	mad.lo.cc.u32 	%r1, %ahi, %blo, %r1;
	madc.lo.cc.u32 	%r2, %ahi, %bhi, %r2;
	addc.u32 	%r3, %r3, 0;
	mov.b64 	%rd28, {%r0,%r1};
	mov.b64 	%rd70, {%r2,%r3};
	}
	st.local.u64 	[%rd23], %rd28;
	add.s32 	%r44, %r44, 1;
	add.s32 	%r43, %r43, 1;
	add.s32 	%r42, %r42, 1;
	setp.ne.s32 	%p4, %r43, -15;
	mov.u32 	%r45, %r6;
	@%p4 bra 	$L__BB1_3;
$L__BB1_4:
	cvt.s64.s32 	%rd29, %r45;
	cvt.u64.u32 	%rd30, %r4;
	add.s64 	%rd31, %rd30, %rd29;
	shl.b64 	%rd32, %rd31, 3;
	add.s64 	%rd33, %rd1, %rd32;
	st.local.u64 	[%rd33+-120], %rd70;
	and.b32  	%r15, %r2, 63;
	ld.local.u64 	%rd72, [%rd1+16];
	ld.local.u64 	%rd71, [%rd1+24];
	setp.eq.s32 	%p5, %r15, 0;
	@%p5 bra 	$L__BB1_6;
	shl.b64 	%rd34, %rd71, %r15;
	shr.u64 	%rd35, %rd72, 1;
	xor.b32  	%r24, %r15, 63;
	shr.u64 	%rd36, %rd35, %r24;
	or.b64  	%rd71, %rd34, %rd36;
	ld.local.u64 	%rd37, [%rd1+8];
	shl.b64 	%rd38, %rd72, %r15;
	shr.u64 	%rd39, %rd37, 1;
	shr.u64 	%rd40, %rd39, %r24;
	or.b64  	%rd72, %rd38, %rd40;
$L__BB1_6:
	and.b32  	%r25, %r1, -2147483648;
	shr.u64 	%rd41, %rd71, 62;
	cvt.u32.u64 	%r26, %rd41;
	mov.b64 	{%r27, %r28}, %rd71;
	mov.b64 	{%r29, %r30}, %rd72;
	shf.l.wrap.b32 	%r31, %r30, %r27, 2;
	shf.l.wrap.b32 	%r32, %r27, %r28, 2;
	mov.b64 	%rd42, {%r31, %r32};
	shl.b64 	%rd43, %rd72, 2;
	shr.u64 	%rd44, %rd42, 63;
	cvt.u32.u64 	%r33, %rd44;
	add.s32 	%r34, %r33, %r26;
	setp.eq.s32 	%p6, %r25, 0;
	neg.s32 	%r35, %r34;
	selp.b32 	%r46, %r34, %r35, %p6;
	setp.gt.s64 	%p7, %rd42, -1;
	mov.b64 	%rd45, 0;
	{
	.reg .u32 %r0, %r1, %r2, %r3, %a0, %a1, %a2, %a3, %b0, %b1, %b2, %b3;
	mov.b64 	{%a0,%a1}, %rd45;
	mov.b64 	{%a2,%a3}, %rd45;
	mov.b64 	{%b0,%b1}, %rd43;
	mov.b64 	{%b2,%b3}, %rd42;
	sub.cc.u32 	%r0, %a0, %b0;
	subc.cc.u32 	%r1, %a1, %b1;
	subc.cc.u32 	%r2, %a2, %b2;
	subc.u32 	%r3, %a3, %b3;
	mov.b64 	%rd46, {%r0,%r1};
	mov.b64 	%rd47, {%r2,%r3};
	}
	xor.b32  	%r36, %r25, -2147483648;
	selp.b64 	%rd73, %rd42, %rd47, %p7;
	selp.b64 	%rd14, %rd43, %rd46, %p7;
	selp.b32 	%r17, %r25, %r36, %p7;
	clz.b64 	%r37, %rd73;
	cvt.u64.u32 	%rd15, %r37;
	setp.eq.s32 	%p8, %r37, 0;
	@%p8 bra 	$L__BB1_8;
	cvt.u32.u64 	%r38, %rd15;
	and.b32  	%r39, %r38, 63;
	shl.b64 	%rd48, %rd73, %r39;
	shr.u64 	%rd49, %rd14, 1;
	not.b32 	%r40, %r38;
	and.b32  	%r41, %r40, 63;
	shr.u64 	%rd50, %rd49, %r41;
	or.b64  	%rd73, %rd48, %rd50;
$L__BB1_8:
	mov.b64 	%rd51, -3958705157555305931;
	{
	.reg .u32 %r0, %r1, %r2, %r3, %alo, %ahi, %blo, %bhi;
	mov.b64 	{%alo,%ahi}, %rd73;
	mov.b64 	{%blo,%bhi}, %rd51;
	mul.lo.u32 	%r0, %alo, %blo;
	mul.hi.u32 	%r1, %alo, %blo;
	mad.lo.cc.u32 	%r1, %alo, %bhi, %r1;
	madc.hi.u32 	%r2, %alo, %bhi, 0;
	mad.lo.cc.u32 	%r1, %ahi, %blo, %r1;
	madc.hi.cc.u32 	%r2, %ahi, %blo, %r2;
	madc.hi.u32 	%r3, %ahi, %bhi, 0;
	mad.lo.cc.u32 	%r2, %ahi, %bhi, %r2;
	addc.u32 	%r3, %r3, 0;
	mov.b64 	%rd52, {%r0,%r1};
	mov.b64 	%rd53, {%r2,%r3};
	}
	setp.gt.s64 	%p9, %rd53, 0;
	{
	.reg .u32 %r0, %r1, %r2, %r3, %a0, %a1, %a2, %a3, %b0, %b1, %b2, %b3;
	mov.b64 	{%a0,%a1}, %rd52;
	mov.b64 	{%a2,%a3}, %rd53;
	mov.b64 	{%b0,%b1}, %rd52;
	mov.b64 	{%b2,%b3}, %rd53;
	add.cc.u32 	%r0, %a0, %b0;
	addc.cc.u32 	%r1, %a1, %b1;
	addc.cc.u32 	%r2, %a2, %b2;
	addc.u32 	%r3, %a3, %b3;
	mov.b64 	%rd54, {%r0,%r1};
	mov.b64 	%rd55, {%r2,%r3};
	}
	selp.b64 	%rd56, %rd55, %rd53, %p9;
	selp.s64 	%rd57, -1, 0, %p9;
	sub.s64 	%rd58, %rd57, %rd15;
	cvt.u64.u32 	%rd59, %r17;
	shl.b64 	%rd60, %rd59, 32;
	add.s64 	%rd61, %rd56, 1;
	shr.u64 	%rd62, %rd61, 10;
	add.s64 	%rd63, %rd62, 1;
	shr.u64 	%rd64, %rd63, 1;
	shl.b64 	%rd65, %rd58, 52;
	add.s64 	%rd66, %rd65, %rd64;
	add.s64 	%rd67, %rd66, 4602678819172646912;
	or.b64  	%rd68, %rd67, %rd60;
	mov.b64 	%fd4, %rd68;
$L__BB1_9:
	st.param.f64 	[func_retval0], %fd4;
	st.param.b32 	[func_retval0+8], %r46;
	ret;

}


// ===== COMPILED SASS (sm_100) =====

	.target	sm_100

	.elftype	@"ET_EXEC"


//--------------------- .note.nv.tkinfo           --------------------------
	.section	.note.nv.tkinfo,"",@"SHT_NOTE"
	.sectionflags	@"SHF_NOTE_NV_TKINFO"
	.tkinfo
        /*0018*/ 	.word	0x00000002
        /*0030*/ 	.string	""
        /*0030*/ 	.string	"ptxas"
        /*0030*/ 	.string	"Cuda compilation tools, release 13.0, V13.0.88"
        /*0030*/ 	.string	"Build cuda_13.0.r13.0/compiler.36424714_0"
        /*0030*/ 	.string	"-arch sm_100 -m 64 "



//--------------------- .note.nv.cuinfo           --------------------------
	.section	.note.nv.cuinfo,"",@"SHT_NOTE"
	.sectionflags	@"SHF_NOTE_NV_CUINFO"
        /*0018*/ 	.short	0x0002
        /*001a*/ 	.short	0x0064
        /*001c*/ 	.short	0x0082
	.zero		2


//--------------------- .nv.info                  --------------------------
	.section	.nv.info,"",@"SHT_CUDA_INFO"
	.align	4


	//----- nvinfo : EIATTR_REGCOUNT
	.align		4
        /*0000*/ 	.byte	0x04, 0x2f
        /*0002*/ 	.short	(.L_3 - .L_2)
	.align		4
.L_2:
        /*0004*/ 	.word	index@(_Z6kernelILl1048576ELl1048576EEv4d3_tPS0_S1_Pd)
        /*0008*/ 	.word	0x00000026


	//----- nvinfo : EIATTR_FRAME_SIZE
	.align		4
.L_3:
        /*000c*/ 	.byte	0x04, 0x11
        /*000e*/ 	.short	(.L_5 - .L_4)
	.align		4
.L_4:
        /*0010*/ 	.word	index@($_Z6kernelILl1048576ELl1048576EEv4d3_tPS0_S1_Pd$__internal_trig_reduction_slowpathd)
        /*0014*/ 	.word	0x00000028


	//----- nvinfo : EIATTR_FRAME_SIZE
	.align		4
.L_5:
        /*0018*/ 	.byte	0x04, 0x11
        /*001a*/ 	.short	(.L_7 - .L_6)
	.align		4
.L_6:
        /*001c*/ 	.word	index@($__internal_0_$__cuda_sm20_dsqrt_rn_f64_mediumpath_v1)
        /*0020*/ 	.word	0x00000028


	//----- nvinfo : EIATTR_FRAME_SIZE
	.align		4
.L_7:
        /*0024*/ 	.byte	0x04, 0x11
        /*0026*/ 	.short	(.L_9 - .L_8)
	.align		4
.L_8:
        /*0028*/ 	.word	index@(_Z6kernelILl1048576ELl1048576EEv4d3_tPS0_S1_Pd)
        /*002c*/ 	.word	0x00000028


	//----- nvinfo : EIATTR_MIN_STACK_SIZE
	.align		4
.L_9:
        /*0030*/ 	.byte	0x04, 0x12
        /*0032*/ 	.short	(.L_11 - .L_10)
	.align		4
.L_10:
        /*0034*/ 	.word	index@(_Z6kernelILl1048576ELl1048576EEv4d3_tPS0_S1_Pd)
        /*0038*/ 	.word	0x00000028
.L_11:


//--------------------- .nv.compat                --------------------------
	.section	.nv.compat,"",@"SHT_CUDA_COMPAT_INFO"
	.align	4
        /*0000*/ 	.byte	0x02, 0x09, 0x00, 0x00, 0x02, 0x02, 0x01, 0x00, 0x02, 0x05, 0x05, 0x00, 0x03, 0x07, 0x01, 0x01
        /*0010*/ 	.byte	0x02, 0x03, 0x00, 0x00, 0x02, 0x06, 0x01, 0x00, 0x04, 0x0b, 0x08, 0x00, 0x01, 0x00, 0x00, 0x00
        /*0020*/ 	.byte	0x00, 0x00, 0x00, 0x00


//--------------------- .nv.info._Z6kernelILl1048576ELl1048576EEv4d3_tPS0_S1_Pd --------------------------
	.section	.nv.info._Z6kernelILl1048576ELl1048576EEv4d3_tPS0_S1_Pd,"",@"SHT_CUDA_INFO"
	.sectionflags	@""
	.align	4


	//----- nvinfo : EIATTR_CUDA_API_VERSION
	.align		4
        /*0000*/ 	.byte	0x04, 0x37
        /*0002*/ 	.short	(.L_13 - .L_12)
.L_12:
        /*0004*/ 	.word	0x00000082


	//----- nvinfo : EIATTR_KPARAM_INFO
	.align		4
.L_13:
        /*0008*/ 	.byte	0x04, 0x17
        /*000a*/ 	.short	(.L_15 - .L_14)
.L_14:
        /*000c*/ 	.word	0x00000000
        /*0010*/ 	.short	0x0003
        /*0012*/ 	.short	0x0028
        /*0014*/ 	.byte	0x00, 0xf5, 0x21, 0x00


	//----- nvinfo : EIATTR_KPARAM_INFO
	.align		4
.L_15:
        /*0018*/ 	.byte	0x04, 0x17
        /*001a*/ 	.short	(.L_17 - .L_16)
.L_16:
        /*001c*/ 	.word	0x00000000
        /*0020*/ 	.short	0x0002
        /*0022*/ 	.short	0x0020
        /*0024*/ 	.byte	0x00, 0xf5, 0x21, 0x00


	//----- nvinfo : EIATTR_KPARAM_INFO
	.align		4
.L_17:
        /*0028*/ 	.byte	0x04, 0x17
        /*002a*/ 	.short	(.L_19 - .L_18)
.L_18:
        /*002c*/ 	.word	0x00000000
        /*0030*/ 	.short	0x0001
        /*0032*/ 	.short	0x0018
        /*0034*/ 	.byte	0x00, 0xf5, 0x21, 0x00


	//----- nvinfo : EIATTR_KPARAM_INFO
	.align		4
.L_19:
        /*0038*/ 	.byte	0x04, 0x17
        /*003a*/ 	.short	(.L_21 - .L_20)
.L_20:
        /*003c*/ 	.word	0x00000000
        /*0040*/ 	.short	0x0000
        /*0042*/ 	.short	0x0000
        /*0044*/ 	.byte	0x00, 0xf0, 0x61, 0x00


	//----- nvinfo : EIATTR_SPARSE_MMA_MASK
	.align		4
.L_21:
        /*0048*/ 	.byte	0x03, 0x50
        /*004a*/ 	.short	0x0000


	//----- nvinfo : EIATTR_MAXREG_COUNT
	.align		4
        /*004c*/ 	.byte	0x03, 0x1b
        /*004e*/ 	.short	0x00ff


	//----- nvinfo : EIATTR_MERCURY_ISA_VERSION
	.align		4
        /*0050*/ 	.byte	0x03, 0x5f
        /*0052*/ 	.short	0x0101


	//----- nvinfo : EIATTR_VRC_CTA_INIT_COUNT
	.align		4
        /*0054*/ 	.byte	0x02, 0x4a
	.zero		1
	.zero		1


	//----- nvinfo : EIATTR_EXIT_INSTR_OFFSETS
	.align		4
        /*0058*/ 	.byte	0x04, 0x1c
        /*005a*/ 	.short	(.L_23 - .L_22)


	//   ....[0]....
.L_22:
        /*005c*/ 	.word	0x00000070


	//   ....[1]....
        /*0060*/ 	.word	0x00000fd0


	//----- nvinfo : EIATTR_CRS_STACK_SIZE
	.align		4
.L_23:
        /*0064*/ 	.byte	0x04, 0x1e
        /*0066*/ 	.short	(.L_25 - .L_24)
.L_24:
        /*0068*/ 	.word	0x00000000


	//----- nvinfo : EIATTR_CBANK_PARAM_SIZE
	.align		4
.L_25:
        /*006c*/ 	.byte	0x03, 0x19
        /*006e*/ 	.short	0x0030


	//----- nvinfo : EIATTR_PARAM_CBANK
	.align		4
        /*0070*/ 	.byte	0x04, 0x0a
        /*0072*/ 	.short	(.L_27 - .L_26)
	.align		4
.L_26:
        /*0074*/ 	.word	index@(.nv.constant0._Z6kernelILl1048576ELl1048576EEv4d3_tPS0_S1_Pd)
        /*0078*/ 	.short	0x0380
        /*007a*/ 	.short	0x0030


	//----- nvinfo : EIATTR_SW_WAR
	.align		4
.L_27:
        /*007c*/ 	.byte	0x04, 0x36
        /*007e*/ 	.short	(.L_29 - .L_28)
.L_28:
        /*0080*/ 	.word	0x00000008
.L_29:


//--------------------- .nv.callgraph             --------------------------
	.section	.nv.callgraph,"",@"SHT_CUDA_CALLGRAPH"
	.align	4
	.sectionentsize	8
	.align		4
        /*0000*/ 	.word	0x00000000
	.align		4
        /*0004*/ 	.word	0xffffffff
	.align		4
        /*0008*/ 	.word	0x00000000
	.align		4
        /*000c*/ 	.word	0xfffffffe
	.align		4
        /*0010*/ 	.word	0x00000000
	.align		4
        /*0014*/ 	.word	0xfffffffd
	.align		4
        /*0018*/ 	.word	0x00000000
	.align		4
        /*001c*/ 	.word	0xfffffffc


//--------------------- .nv.constant4             --------------------------
	.section	.nv.constant4,"a",@progbits
	.align	8
	.align		8
.nv.constant4:
        /*0000*/ 	.dword	__cudart_i2opi_d
	.align		8
        /*0008*/ 	.dword	__cudart_sin_cos_coeffs


//--------------------- .text._Z6kernelILl1048576ELl1048576EEv4d3_tPS0_S1_Pd --------------------------
	.section	.text._Z6kernelILl1048576ELl1048576EEv4d3_tPS0_S1_Pd,"ax",@progbits
	.align	128
        .global         _Z6kernelILl1048576ELl1048576EEv4d3_tPS0_S1_Pd
        .type           _Z6kernelILl1048576ELl1048576EEv4d3_tPS0_S1_Pd,@function
        .size           _Z6kernelILl1048576ELl1048576EEv4d3_tPS0_S1_Pd,(.L_x_26 - _Z6kernelILl1048576ELl1048576EEv4d3_tPS0_S1_Pd)
        .other          _Z6kernelILl1048576ELl1048576EEv4d3_tPS0_S1_Pd,@"STO_CUDA_ENTRY STV_DEFAULT"
_Z6kernelILl1048576ELl1048576EEv4d3_tPS0_S1_Pd:
.text._Z6kernelILl1048576ELl1048576EEv4d3_tPS0_S1_Pd:
[----:B------:R-:W0:Y:S01]  /*0000*/  LDC R1, c[0x0][0x37c] ;  /* 0x0000df00ff017b82 */ /* 0x000e220000000800 */
[----:B------:R-:W1:Y:S07]  /*0010*/  S2R R3, SR_TID.X ;  /* 0x0000000000037919 */ /* 0x000e6e0000002100 */
[----:B------:R-:W1:Y:S01]  /*0020*/  S2UR UR4, SR_CTAID.X ;  /* 0x00000000000479c3 */ /* 0x000e620000002500 */
[----:B0-----:R-:W-:-:S07]  /*0030*/  VIADD R1, R1, 0xffffffd8 ;  /* 0xffffffd801017836 */ /* 0x001fce0000000000 */
[----:B------:R-:W1:Y:S02]  /*0040*/  LDC R0, c[0x0][0x360] ;  /* 0x0000d800ff007b82 */ /* 0x000e640000000800 */
[----:B-1----:R-:W-:-:S05]  /*0050*/  IMAD R0, R0, UR4, R3 ;  /* 0x0000000400007c24 */ /* 0x002fca000f8e0203 */
[----:B------:R-:W-:-:S13]  /*0060*/  ISETP.GT.U32.AND P0, PT, R0, 0xfffff, PT ;  /* 0x000fffff0000780c */ /* 0x000fda0003f04070 */
[----:B------:R-:W-:Y:S05]  /*0070*/  @P0 EXIT ;  /* 0x000000000000094d */ /* 0x000fea0003800000 */
[----:B------:R-:W0:Y:S01]  /*0080*/  LDC.64 R4, c[0x0][0x3a0] ;  /* 0x0000e800ff047b82 */ /* 0x000e220000000a00 */
[----:B------:R-:W1:Y:S01]  /*0090*/  LDCU.64 UR6, c[0x0][0x358] ;  /* 0x00006b00ff0677ac */ /* 0x000e620008000a00 */
[----:B------:R-:W2:Y:S01]  /*00a0*/  LDCU.64 UR16, c[0x0][0x390] ;  /* 0x00007200ff1077ac */ /* 0x000ea20008000a00 */
[----:B------:R-:W3:Y:S01]  /*00b0*/  LDCU.64 UR18, c[0x4][0x8] ;  /* 0x01000100ff1277ac */ /* 0x000ee20008000a00 */
[----:B------:R-:W4:Y:S01]  /*00c0*/  LDCU.128 UR8, c[0x0][0x380] ;  /* 0x00007000ff0877ac */ /* 0x000f220008000c00 */
[----:B------:R-:W0:Y:S02]  /*00d0*/  LDCU.64 UR14, c[0x0][0x398] ;  /* 0x00007300ff0e77ac */ /* 0x000e240008000a00 */
[----:B0-----:R-:W-:-:S05]  /*00e0*/  IMAD.WIDE.U32 R4, R0, 0x18, R4 ;  /* 0x0000001800047825 */ /* 0x001fca00078e0004 */
[----:B-1----:R0:W5:Y:S04]  /*00f0*/  LDG.E.64 R22, desc[UR6][R4.64] ;  /* 0x0000000604167981 */ /* 0x002168000c1e1b00 */
[----:B------:R0:W5:Y:S04]  /*0100*/  LDG.E.64 R20, desc[UR6][R4.64+0x8] ;  /* 0x0000080604147981 */ /* 0x000168000c1e1b00 */
[----:B------:R0:W5:Y:S01]  /*0110*/  LDG.E.64 R18, desc[UR6][R4.64+0x10] ;  /* 0x0000100604127981 */ /* 0x000162000c1e1b00 */
[----:B------:R-:W-:Y:S02]  /*0120*/  CS2R R16, SRZ ;  /* 0x0000000000107805 */ /* 0x000fe4000001ff00 */
[----:B------:R-:W-:Y:S01]  /*0130*/  CS2R R2, SRZ ;  /* 0x0000000000027805 */ /* 0x000fe2000001ff00 */
[----:B------:R-:W-:Y:S01]  /*0140*/  UMOV UR4, URZ ;  /* 0x000000ff00047c82 */ /* 0x000fe20008000000 */
[----:B--234-:R-:W-:-:S05]  /*0150*/  UMOV UR5, URZ ;  /* 0x000000ff00057c82 */ /* 0x01cfca0008000000 */
.L_x_10:
[----:B------:R-:W-:-:S04]  /*0160*/  UIADD3 UR12, UP0, UPT, UR4, UR14, URZ ;  /* 0x0000000e040c7290 */ /* 0x000fc8000ff1e0ff */
[----:B------:R-:W-:Y:S02]  /*0170*/  UIADD3.X UR13, UPT, UPT, UR5, UR15, URZ, UP0, !UPT ;  /* 0x0000000f050d7290 */ /* 0x000fe400087fe4ff */
[----:B0-----:R-:W-:-:S04]  /*0180*/  IMAD.U32 R4, RZ, RZ, UR12 ;  /* 0x0000000cff047e24 */ /* 0x001fc8000f8e00ff */
[----:B------:R-:W-:-:S05]  /*0190*/  IMAD.U32 R5, RZ, RZ, UR13 ;  /* 0x0000000dff057e24 */ /* 0x000fca000f8e00ff */
[----:B------:R-:W2:Y:S04]  /*01a0*/  LDG.E.64 R14, desc[UR6][R4.64+0x8] ;  /* 0x00000806040e7981 */ /* 0x000ea8000c1e1b00 */
[----:B------:R-:W3:Y:S04]  /*01b0*/  LDG.E.64 R12, desc[UR6][R4.64] ;  /* 0x00000006040c7981 */ /* 0x000ee8000c1e1b00 */
[----:B------:R-:W4:Y:S01]  /*01c0*/  LDG.E.64 R10, desc[UR6][R4.64+0x10] ;  /* 0x00001006040a7981 */ /* 0x000f22000c1e1b00 */
[----:B------:R-:W-:Y:S01]  /*01d0*/  UMOV UR12, 0x704a9409 ;  /* 0x704a9409000c7882 */ /* 0x000fe20000000000 */
[----:B------:R-:W-:-:S02]  /*01e0*/  UMOV UR13, 0x40c88b2f ;  /* 0x40c88b2f000d7882 */ /* 0x000fc40000000000 */
[----:B--2---:R-:W-:Y:S02]  /*01f0*/  DMUL R14, R14, UR12 ;  /* 0x0000000c0e0e7c28 */ /* 0x004fe40008000000 */
[----:B---3--:R-:W-:-:S06]  /*0200*/  DMUL R12, R12, UR12 ;  /* 0x0000000c0c0c7c28 */ /* 0x008fcc0008000000 */
[----:B------:R-:W-:Y:S02]  /*0210*/  DADD R8, R14, -UR10 ;  /* 0x8000000a0e087e29 */ /* 0x000fe40008000000 */
[----:B----4-:R-:W-:Y:S02]  /*0220*/  DMUL R10, R10, UR12 ;  /* 0x0000000c0a0a7c28 */ /* 0x010fe40008000000 */
[----:B------:R-:W-:-:S04]  /*0230*/  DADD R6, R12, -UR8 ;  /* 0x800000080c067e29 */ /* 0x000fc80008000000 */
[----:B------:R-:W-:Y:S02]  /*0240*/  DMUL R8, R8, R8 ;  /* 0x0000000808087228 */ /* 0x000fe40000000000 */
[----:B------:R-:W-:-:S06]  /*0250*/  DADD R30, R10, -UR16 ;  /* 0x800000100a1e7e29 */ /* 0x000fcc0008000000 */
[----:B------:R-:W-:-:S08]  /*0260*/  DFMA R8, R6, R6, R8 ;  /* 0x000000060608722b */ /* 0x000fd00000000008 */
[----:B------:R-:W-:Y:S01]  /*0270*/  DFMA R30, R30, R30, R8 ;  /* 0x0000001e1e1e722b */ /* 0x000fe20000000008 */
[----:B------:R-:W-:Y:S02]  /*0280*/  IMAD.MOV.U32 R8, RZ, RZ, 0x0 ;  /* 0x00000000ff087424 */ /* 0x000fe400078e00ff */
[----:B------:R-:W-:-:S03]  /*0290*/  IMAD.MOV.U32 R9, RZ, RZ, 0x3fd80000 ;  /* 0x3fd80000ff097424 */ /* 0x000fc600078e00ff */
[----:B------:R-:W0:Y:S04]  /*02a0*/  MUFU.RSQ64H R7, R31 ;  /* 0x0000001f00077308 */ /* 0x000e280000001c00 */
[----:B------:R-:W-:-:S05]  /*02b0*/  VIADD R6, R31, 0xfcb00000 ;  /* 0xfcb000001f067836 */ /* 0x000fca0000000000 */
[----:B------:R-:W-:Y:S01]  /*02c0*/  ISETP.GE.U32.AND P0, PT, R6, 0x7ca00000, PT ;  /* 0x7ca000000600780c */ /* 0x000fe20003f06070 */
[----:B0-----:R-:W-:-:S08]  /*02d0*/  DMUL R4, R6, R6 ;  /* 0x0000000606047228 */ /* 0x001fd00000000000 */
[----:B------:R-:W-:-:S08]  /*02e0*/  DFMA R4, R30, -R4, 1 ;  /* 0x3ff000001e04742b */ /* 0x000fd00000000804 */
[----:B------:R-:W-:Y:S02]  /*02f0*/  DFMA R8, R4, R8, 0.5 ;  /* 0x3fe000000408742b */ /* 0x000fe40000000008 */
[----:B------:R-:W-:-:S08]  /*0300*/  DMUL R4, R6, R4 ;  /* 0x0000000406047228 */ /* 0x000fd00000000000 */
[----:B------:R-:W-:-:S08]  /*0310*/  DFMA R28, R8, R4, R6 ;  /* 0x00000004081c722b */ /* 0x000fd00000000006 */
[----:B------:R-:W-:Y:S02]  /*0320*/  DMUL R8, R30, R28 ;  /* 0x0000001c1e087228 */ /* 0x000fe40000000000 */
[----:B------:R-:W-:Y:S02]  /*0330*/  VIADD R5, R29, 0xfff00000 ;  /* 0xfff000001d057836 */ /* 0x000fe40000000000 */
[----:B------:R-:W-:-:S04]  /*0340*/  IMAD.MOV.U32 R4, RZ, RZ, R28 ;  /* 0x000000ffff047224 */ /* 0x000fc800078e001c */
[----:B------:R-:W-:-:S08]  /*0350*/  DFMA R26, R8, -R8, R30 ;  /* 0x80000008081a722b */ /* 0x000fd0000000001e */
[----:B------:R-:W-:Y:S01]  /*0360*/  DFMA R24, R26, R4, R8 ;  /* 0x000000041a18722b */ /* 0x000fe20000000008 */
[----:B------:R-:W-:Y:S10]  /*0370*/  @!P0 BRA `(.L_x_0) ;  /* 0x0000000000208947 */ /* 0x000ff40003800000 */
[----:B------:R-:W-:Y:S02]  /*0380*/  IMAD.MOV.U32 R7, RZ, RZ, R31 ;  /* 0x000000ffff077224 */ /* 0x000fe400078e001f */
[----:B------:R-:W-:Y:S01]  /*0390*/  IMAD.MOV.U32 R29, RZ, RZ, R6 ;  /* 0x000000ffff1d7224 */ /* 0x000fe200078e0006 */
[----:B------:R-:W-:Y:S01]  /*03a0*/  MOV R6, 0x3e0 ;  /* 0x000003e000067802 */ /* 0x000fe20000000f00 */
[----:B------:R-:W-:Y:S02]  /*03b0*/  IMAD.MOV.U32 R4, RZ, RZ, R30 ;  /* 0x000000ffff047224 */ /* 0x000fe400078e001e */
[----:B------:R-:W-:-:S07]  /*03c0*/  IMAD.MOV.U32 R31, RZ, RZ, R5 ;  /* 0x000000ffff1f7224 */ /* 0x000fce00078e0005 */
[----:B-----5:R-:W-:Y:S05]  /*03d0*/  CALL.REL.NOINC `($__internal_0_$__cuda_sm20_dsqrt_rn_f64_mediumpath_v1) ;  /* 0x0000000c00007944 */ /* 0x020fea0003c00000 */
[----:B------:R-:W-:Y:S02]  /*03e0*/  IMAD.MOV.U32 R24, RZ, RZ, R4 ;  /* 0x000000ffff187224 */ /* 0x000fe400078e0004 */
[----:B------:R-:W-:-:S07]  /*03f0*/  IMAD.MOV.U32 R25, RZ, RZ, R5 ;  /* 0x000000ffff197224 */ /* 0x000fce00078e0005 */
.L_x_0:
[----:B------:R-:W-:Y:S01]  /*0400*/  UMOV UR12, 0x704a9409 ;  /* 0x704a9409000c7882 */ /* 0x000fe20000000000 */
[----:B------:R-:W-:Y:S01]  /*0410*/  UMOV UR13, 0x40c88b2f ;  /* 0x40c88b2f000d7882 */ /* 0x000fe20000000000 */
[----:B------:R-:W-:Y:S01]  /*0420*/  BSSY.RECONVERGENT B0, `(.L_x_1) ;  /* 0x0000021000007945 */ /* 0x000fe20003800200 */
[----:B-----5:R-:W-:Y:S02]  /*0430*/  DFMA R14, R20, -UR12, R14 ;  /* 0x8000000c140e7c2b */ /* 0x020fe4000800000e */
[----:B------:R-:W-:Y:S02]  /*0440*/  DFMA R12, R22, -UR12, R12 ;  /* 0x8000000c160c7c2b */ /* 0x000fe4000800000c */
[----:B------:R-:W-:Y:S01]  /*0450*/  DFMA R8, R18, -UR12, R10 ;  /* 0x8000000c12087c2b */ /* 0x000fe2000800000a */
[----:B------:R-:W-:-:S03]  /*0460*/  IMAD.MOV.U32 R10, RZ, RZ, 0x0 ;  /* 0x00000000ff0a7424 */ /* 0x000fc600078e00ff */
[----:B------:R-:W-:Y:S01]  /*0470*/  DMUL R14, R14, R14 ;  /* 0x0000000e0e0e7228 */ /* 0x000fe20000000000 */
[----:B------:R-:W-:-:S07]  /*0480*/  IMAD.MOV.U32 R11, RZ, RZ, 0x3fd80000 ;  /* 0x3fd80000ff0b7424 */ /* 0x000fce00078e00ff */
[----:B------:R-:W-:-:S08]  /*0490*/  DFMA R14, R12, R12, R14 ;  /* 0x0000000c0c0e722b */ /* 0x000fd0000000000e */
[----:B------:R-:W-:-:S06]  /*04a0*/  DFMA R8, R8, R8, R14 ;  /* 0x000000080808722b */ /* 0x000fcc000000000e */
        /* <DEDUP_REMOVED lines=15> */
[----:B------:R-:W-:Y:S02]  /*05a0*/  IMAD.MOV.U32 R7, RZ, RZ, R9 ;  /* 0x000000ffff077224 */ /* 0x000fe400078e0009 */
[----:B------:R-:W-:Y:S01]  /*05b0*/  IMAD.MOV.U32 R29, RZ, RZ, R6 ;  /* 0x000000ffff1d7224 */ /* 0x000fe200078e0006 */
[----:B------:R-:W-:Y:S01]  /*05c0*/  MOV R6, 0x610 ;  /* 0x0000061000067802 */ /* 0x000fe20000000f00 */
[----:B------:R-:W-:Y:S02]  /*05d0*/  IMAD.MOV.U32 R8, RZ, RZ, R10 ;  /* 0x000000ffff087224 */ /* 0x000fe400078e000a */
[----:B------:R-:W-:Y:S02]  /*05e0*/  IMAD.MOV.U32 R9, RZ, RZ, R11 ;  /* 0x000000ffff097224 */ /* 0x000fe400078e000b */
[----:B------:R-:W-:-:S07]  /*05f0*/  IMAD.MOV.U32 R31, RZ, RZ, R5 ;  /* 0x000000ffff1f7224 */ /* 0x000fce00078e0005 */
[----:B------:R-:W-:Y:S05]  /*0600*/  CALL.REL.NOINC `($__internal_0_$__cuda_sm20_dsqrt_rn_f64_mediumpath_v1) ;  /* 0x0000000800747944 */ /* 0x000fea0003c00000 */
[----:B------:R-:W-:Y:S02]  /*0610*/  IMAD.MOV.U32 R12, RZ, RZ, R4 ;  /* 0x000000ffff0c7224 */ /* 0x000fe400078e0004 */
[----:B------:R-:W-:-:S07]  /*0620*/  IMAD.MOV.U32 R13, RZ, RZ, R5 ;  /* 0x000000ffff0d7224 */ /* 0x000fce00078e0005 */
.L_x_2:
[----:B------:R-:W-:Y:S05]  /*0630*/  BSYNC.RECONVERGENT B0 ;  /* 0x0000000000007941 */ /* 0x000fea0003800200 */
.L_x_1:
[----:B------:R-:W-:Y:S01]  /*0640*/  DADD R24, R12, R24 ;  /* 0x000000000c187229 */ /* 0x000fe20000000018 */
[----:B------:R-:W-:Y:S07]  /*0650*/  BSSY.RECONVERGENT B0, `(.L_x_3) ;  /* 0x000001e000007945 */ /* 0x000fee0003800200 */
[----:B------:R-:W-:-:S14]  /*0660*/  DSETP.NEU.AND P2, PT, |R24|, +INF , PT ;  /* 0x7ff000001800742a */ /* 0x000fdc0003f4d200 */
[----:B------:R-:W-:Y:S01]  /*0670*/  @!P2 DMUL R26, RZ, R24 ;  /* 0x00000018ff1aa228 */ /* 0x000fe20000000000 */
[----:B------:R-:W-:Y:S01]  /*0680*/  @!P2 IMAD.MOV.U32 R28, RZ, RZ, 0x1 ;  /* 0x00000001ff1ca424 */ /* 0x000fe200078e00ff */
[----:B------:R-:W-:Y:S09]  /*0690*/  @!P2 BRA `(.L_x_4) ;  /* 0x000000000064a947 */ /* 0x000ff20003800000 */
[----:B------:R-:W-:Y:S01]  /*06a0*/  UMOV UR12, 0x6dc9c883 ;  /* 0x6dc9c883000c7882 */ /* 0x000fe20000000000 */
[----:B------:R-:W-:Y:S01]  /*06b0*/  UMOV UR13, 0x3fe45f30 ;  /* 0x3fe45f30000d7882 */ /* 0x000fe20000000000 */
[C---:B------:R-:W-:Y:S01]  /*06c0*/  DSETP.GE.AND P0, PT, |R24|.reuse, 2.14748364800000000000e+09, PT ;  /* 0x41e000001800742a */ /* 0x040fe20003f06200 */
[----:B------:R-:W-:Y:S01]  /*06d0*/  BSSY.RECONVERGENT B1, `(.L_x_5) ;  /* 0x0000014000017945 */ /* 0x000fe20003800200 */
[----:B------:R-:W-:Y:S01]  /*06e0*/  DMUL R4, R24, UR12 ;  /* 0x0000000c18047c28 */ /* 0x000fe20008000000 */
[----:B------:R-:W-:Y:S01]  /*06f0*/  UMOV UR12, 0x54442d18 ;  /* 0x54442d18000c7882 */ /* 0x000fe20000000000 */
[----:B------:R-:W-:-:S04]  /*0700*/  UMOV UR13, 0x3ff921fb ;  /* 0x3ff921fb000d7882 */ /* 0x000fc80000000000 */
[----:B------:R-:W0:Y:S08]  /*0710*/  F2I.F64 R28, R4 ;  /* 0x00000004001c7311 */ /* 0x000e300000301100 */
[----:B0-----:R-:W0:Y:S02]  /*0720*/  I2F.F64 R26, R28 ;  /* 0x0000001c001a7312 */ /* 0x001e240000201c00 */
[----:B0-----:R-:W-:Y:S01]  /*0730*/  DFMA R6, R26, -UR12, R24 ;  /* 0x8000000c1a067c2b */ /* 0x001fe20008000018 */
[----:B------:R-:W-:Y:S01]  /*0740*/  UMOV UR12, 0x33145c00 ;  /* 0x33145c00000c7882 */ /* 0x000fe20000000000 */
[----:B------:R-:W-:-:S06]  /*0750*/  UMOV UR13, 0x3c91a626 ;  /* 0x3c91a626000d7882 */ /* 0x000fcc0000000000 */
[----:B------:R-:W-:Y:S01]  /*0760*/  DFMA R6, R26, -UR12, R6 ;  /* 0x8000000c1a067c2b */ /* 0x000fe20008000006 */
[----:B------:R-:W-:Y:S01]  /*0770*/  UMOV UR12, 0x252049c0 ;  /* 0x252049c0000c7882 */ /* 0x000fe20000000000 */
[----:B------:R-:W-:-:S06]  /*0780*/  UMOV UR13, 0x397b839a ;  /* 0x397b839a000d7882 */ /* 0x000fcc0000000000 */
[----:B------:R-:W-:Y:S01]  /*0790*/  DFMA R26, R26, -UR12, R6 ;  /* 0x8000000c1a1a7c2b */ /* 0x000fe20008000006 */
[----:B------:R-:W-:Y:S10]  /*07a0*/  @!P0 BRA `(.L_x_6) ;  /* 0x0000000000188947 */ /* 0x000ff40003800000 */
[----:B------:R-:W-:Y:S01]  /*07b0*/  IMAD.MOV.U32 R4, RZ, RZ, R24 ;  /* 0x000000ffff047224 */ /* 0x000fe200078e0018 */
[----:B------:R-:W-:Y:S01]  /*07c0*/  MOV R26, 0x7f0 ;  /* 0x000007f0001a7802 */ /* 0x000fe20000000f00 */
[----:B------:R-:W-:-:S07]  /*07d0*/  IMAD.MOV.U32 R14, RZ, RZ, R25 ;  /* 0x000000ffff0e7224 */ /* 0x000fce00078e0019 */
[----:B------:R-:W-:Y:S05]  /*07e0*/  CALL.REL.NOINC `($_Z6kernelILl1048576ELl1048576EEv4d3_tPS0_S1_Pd$__internal_trig_reduction_slowpathd) ;  /* 0x0000000800a87944 */ /* 0x000fea0003c00000 */
[----:B------:R-:W-:Y:S02]  /*07f0*/  IMAD.MOV.U32 R26, RZ, RZ, R4 ;  /* 0x000000ffff1a7224 */ /* 0x000fe400078e0004 */
[----:B------:R-:W-:-:S07]  /*0800*/  IMAD.MOV.U32 R27, RZ, RZ, R5 ;  /* 0x000000ffff1b7224 */ /* 0x000fce00078e0005 */
.L_x_6:
[----:B------:R-:W-:Y:S05]  /*0810*/  BSYNC.RECONVERGENT B1 ;  /* 0x0000000000017941 */ /* 0x000fea0003800200 */
.L_x_5:
[----:B------:R-:W-:-:S07]  /*0820*/  VIADD R28, R28, 0x1 ;  /* 0x000000011c1c7836 */ /* 0x000fce0000000000 */
.L_x_4:
[----:B------:R-:W-:Y:S05]  /*0830*/  BSYNC.RECONVERGENT B0 ;  /* 0x0000000000007941 */ /* 0x000fea0003800200 */
.L_x_3:
[----:B------:R-:W-:-:S05]  /*0840*/  IMAD.SHL.U32 R4, R28, 0x40, RZ ;  /* 0x000000401c047824 */ /* 0x000fca00078e00ff */
[----:B------:R-:W-:-:S04]  /*0850*/  LOP3.LUT R4, R4, 0x40, RZ, 0xc0, !PT ;  /* 0x0000004004047812 */ /* 0x000fc800078ec0ff */
[----:B------:R-:W-:-:S05]  /*0860*/  IADD3 R32, P0, PT, R4, UR18, RZ ;  /* 0x0000001204207c10 */ /* 0x000fca000ff1e0ff */
[----:B------:R-:W-:-:S05]  /*0870*/  IMAD.X R33, RZ, RZ, UR19, P0 ;  /* 0x00000013ff217e24 */ /* 0x000fca00080e06ff */
[----:B------:R-:W2:Y:S04]  /*0880*/  LDG.E.128.CONSTANT R4, desc[UR6][R32.64] ;  /* 0x0000000620047981 */ /* 0x000ea8000c1e9d00 */
[----:B------:R-:W3:Y:S04]  /*0890*/  LDG.E.128.CONSTANT R8, desc[UR6][R32.64+0x10] ;  /* 0x0000100620087981 */ /* 0x000ee8000c1e9d00 */
[----:B------:R-:W4:Y:S01]  /*08a0*/  LDG.E.128.CONSTANT R12, desc[UR6][R32.64+0x20] ;  /* 0x00002006200c7981 */ /* 0x000f22000c1e9d00 */
[----:B------:R-:W-:Y:S01]  /*08b0*/  LOP3.LUT R29, R28, 0x1, RZ, 0xc0, !PT ;  /* 0x000000011c1d7812 */ /* 0x000fe200078ec0ff */
[----:B------:R-:W-:Y:S01]  /*08c0*/  IMAD.MOV.U32 R34, RZ, RZ, 0x20fd8164 ;  /* 0x20fd8164ff227424 */ /* 0x000fe200078e00ff */
[----:B------:R-:W-:Y:S01]  /*08d0*/  DMUL R30, R26, R26 ;  /* 0x0000001a1a1e7228 */ /* 0x000fe20000000000 */
[----:B------:R-:W-:Y:S01]  /*08e0*/  BSSY.RECONVERGENT B0, `(.L_x_7) ;  /* 0x000002f000007945 */ /* 0x000fe20003800200 */
[----:B------:R-:W-:Y:S01]  /*08f0*/  ISETP.NE.U32.AND P0, PT, R29, 0x1, PT ;  /* 0x000000011d00780c */ /* 0x000fe20003f05070 */
[----:B------:R-:W-:-:S03]  /*0900*/  IMAD.MOV.U32 R29, RZ, RZ, 0x3da8ff83 ;  /* 0x3da8ff83ff1d7424 */ /* 0x000fc600078e00ff */
[----:B------:R-:W-:Y:S02]  /*0910*/  FSEL R34, R34, -8.06006814911005101289e+34, !P0 ;  /* 0xf9785eba22227808 */ /* 0x000fe40004000000 */
[----:B------:R-:W-:-:S06]  /*0920*/  FSEL R35, -R29, 0.11223486810922622681, !P0 ;  /* 0x3de5db651d237808 */ /* 0x000fcc0004000100 */
[----:B--2---:R-:W-:-:S08]  /*0930*/  DFMA R4, R30, R34, R4 ;  /* 0x000000221e04722b */ /* 0x004fd00000000004 */
[----:B------:R-:W-:-:S08]  /*0940*/  DFMA R4, R30, R4, R6 ;  /* 0x000000041e04722b */ /* 0x000fd00000000006 */
[----:B---3--:R-:W-:-:S08]  /*0950*/  DFMA R4, R30, R4, R8 ;  /* 0x000000041e04722b */ /* 0x008fd00000000008 */
[----:B------:R-:W-:-:S08]  /*0960*/  DFMA R4, R30, R4, R10 ;  /* 0x000000041e04722b */ /* 0x000fd0000000000a */
[----:B----4-:R-:W-:-:S08]  /*0970*/  DFMA R4, R30, R4, R12 ;  /* 0x000000041e04722b */ /* 0x010fd0000000000c */
[----:B------:R-:W-:-:S08]  /*0980*/  DFMA R4, R30, R4, R14 ;  /* 0x000000041e04722b */ /* 0x000fd0000000000e */
[----:B------:R-:W-:Y:S02]  /*0990*/  DFMA R26, R4, R26, R26 ;  /* 0x0000001a041a722b */ /* 0x000fe4000000001a */
[----:B------:R-:W-:-:S10]  /*09a0*/  DFMA R4, R30, R4, 1 ;  /* 0x3ff000001e04742b */ /* 0x000fd40000000004 */
[----:B------:R-:W-:Y:S02]  /*09b0*/  FSEL R6, R4, R26, !P0 ;  /* 0x0000001a04067208 */ /* 0x000fe40004000000 */
[----:B------:R-:W-:Y:S01]  /*09c0*/  FSEL R7, R5, R27, !P0 ;  /* 0x0000001b05077208 */ /* 0x000fe20004000000 */
[----:B------:R-:W-:Y:S01]  /*09d0*/  @!P2 DMUL R26, RZ, R24 ;  /* 0x00000018ff1aa228 */ /* 0x000fe20000000000 */
[----:B------:R-:W-:Y:S01]  /*09e0*/  LOP3.LUT P0, RZ, R28, 0x2, RZ, 0xc0, !PT ;  /* 0x000000021cff7812 */ /* 0x000fe2000780c0ff */
[----:B------:R-:W-:-:S03]  /*09f0*/  @!P2 IMAD.MOV.U32 R28, RZ, RZ, RZ ;  /* 0x000000ffff1ca224 */ /* 0x000fc600078e00ff */
[----:B------:R-:W-:-:S10]  /*0a00*/  DADD R4, RZ, -R6 ;  /* 0x00000000ff047229 */ /* 0x000fd40000000806 */
[----:B------:R-:W-:Y:S02]  /*0a10*/  FSEL R4, R6, R4, !P0 ;  /* 0x0000000406047208 */ /* 0x000fe40004000000 */
[----:B------:R-:W-:-:S06]  /*0a20*/  FSEL R5, R7, R5, !P0 ;  /* 0x0000000507057208 */ /* 0x000fcc0004000000 */
[----:B------:R-:W-:Y:S01]  /*0a30*/  DADD R2, R2, R4 ;  /* 0x0000000002027229 */ /* 0x000fe20000000004 */
[----:B------:R-:W-:Y:S10]  /*0a40*/  @!P2 BRA `(.L_x_8) ;  /* 0x000000000060a947 */ /* 0x000ff40003800000 */
[----:B------:R-:W-:Y:S01]  /*0a50*/  UMOV UR12, 0x6dc9c883 ;  /* 0x6dc9c883000c7882 */ /* 0x000fe20000000000 */
[----:B------:R-:W-:Y:S01]  /*0a60*/  UMOV UR13, 0x3fe45f30 ;  /* 0x3fe45f30000d7882 */ /* 0x000fe20000000000 */
[C---:B------:R-:W-:Y:S02]  /*0a70*/  DSETP.GE.AND P0, PT, |R24|.reuse, 2.14748364800000000000e+09, PT ;  /* 0x41e000001800742a */ /* 0x040fe40003f06200 */
[----:B------:R-:W-:Y:S01]  /*0a80*/  DMUL R28, R24, UR12 ;  /* 0x0000000c181c7c28 */ /* 0x000fe20008000000 */
[----:B------:R-:W-:Y:S01]  /*0a90*/  UMOV UR12, 0x54442d18 ;  /* 0x54442d18000c7882 */ /* 0x000fe20000000000 */
[----:B------:R-:W-:-:S08]  /*0aa0*/  UMOV UR13, 0x3ff921fb ;  /* 0x3ff921fb000d7882 */ /* 0x000fd00000000000 */
        /* <DEDUP_REMOVED lines=10> */
[----:B------:R-:W-:Y:S01]  /*0b50*/  BSSY.RECONVERGENT B1, `(.L_x_9) ;  /* 0x0000005000017945 */ /* 0x000fe20003800200 */
[----:B------:R-:W-:Y:S01]  /*0b60*/  IMAD.MOV.U32 R4, RZ, RZ, R24 ;  /* 0x000000ffff047224 */ /* 0x000fe200078e0018 */
[----:B------:R-:W-:Y:S01]  /*0b70*/  MOV R26, 0xba0 ;  /* 0x00000ba0001a7802 */ /* 0x000fe20000000f00 */
[----:B------:R-:W-:-:S07]  /*0b80*/  IMAD.MOV.U32 R14, RZ, RZ, R25 ;  /* 0x000000ffff0e7224 */ /* 0x000fce00078e0019 */
[----:B------:R-:W-:Y:S05]  /*0b90*/  CALL.REL.NOINC `($_Z6kernelILl1048576ELl1048576EEv4d3_tPS0_S1_Pd$__internal_trig_reduction_slowpathd) ;  /* 0x0000000400bc7944 */ /* 0x000fea0003c00000 */
[----:B------:R-:W-:Y:S05]  /*0ba0*/  BSYNC.RECONVERGENT B1 ;  /* 0x0000000000017941 */ /* 0x000fea0003800200 */
.L_x_9:
[----:B------:R-:W-:Y:S02]  /*0bb0*/  IMAD.MOV.U32 R26, RZ, RZ, R4 ;  /* 0x000000ffff1a7224 */ /* 0x000fe400078e0004 */
[----:B------:R-:W-:-:S07]  /*0bc0*/  IMAD.MOV.U32 R27, RZ, RZ, R5 ;  /* 0x000000ffff1b7224 */ /* 0x000fce00078e0005 */
.L_x_8:
[----:B------:R-:W-:Y:S05]  /*0bd0*/  BSYNC.RECONVERGENT B0 ;  /* 0x0000000000007941 */ /* 0x000fea0003800200 */
.L_x_7:
        /* <DEDUP_REMOVED lines=9> */
[----:B------:R-:W-:Y:S01]  /*0c70*/  UIADD3 UR4, UP0, UPT, UR4, 0x18, URZ ;  /* 0x0000001804047890 */ /* 0x000fe2000ff1e0ff */
[----:B------:R-:W-:Y:S01]  /*0c80*/  IMAD.MOV.U32 R29, RZ, RZ, 0x3da8ff83 ;  /* 0x3da8ff83ff1d7424 */ /* 0x000fe200078e00ff */
[----:B------:R-:W-:Y:S01]  /*0c90*/  ISETP.NE.U32.AND P0, PT, R24, 0x1, PT ;  /* 0x000000011800780c */ /* 0x000fe20003f05070 */
[----:B------:R-:W-:Y:S01]  /*0ca0*/  DMUL R24, R26, R26 ;  /* 0x0000001a1a187228 */ /* 0x000fe20000000000 */
[----:B------:R-:W-:-:S02]  /*0cb0*/  UIADD3.X UR5, UPT, UPT, URZ, UR5, URZ, UP0, !UPT ;  /* 0x00000005ff057290 */ /* 0x000fc400087fe4ff */
[----:B------:R-:W-:Y:S01]  /*0cc0*/  FSEL R32, R32, -8.06006814911005101289e+34, !P0 ;  /* 0xf9785eba20207808 */ /* 0x000fe20004000000 */
[----:B------:R-:W-:Y:S01]  /*0cd0*/  UISETP.NE.U32.AND UP0, UPT, UR4, 0x1800000, UPT ;  /* 0x018000000400788c */ /* 0x000fe2000bf05070 */
[----:B------:R-:W-:-:S03]  /*0ce0*/  FSEL R33, -R29, 0.11223486810922622681, !P0 ;  /* 0x3de5db651d217808 */ /* 0x000fc60004000100 */
[----:B------:R-:W-:-:S03]  /*0cf0*/  UISETP.NE.AND.EX UP0, UPT, UR5, URZ, UPT, UP0 ;  /* 0x000000ff0500728c */ /* 0x000fc6000bf05300 */
        /* <DEDUP_REMOVED lines=9> */
[----:B------:R-:W-:Y:S02]  /*0d90*/  FSEL R7, R5, R27, !P0 ;  /* 0x0000001b05077208 */ /* 0x000fe40004000000 */
[----:B------:R-:W-:-:S04]  /*0da0*/  LOP3.LUT P0, RZ, R28, 0x2, RZ, 0xc0, !PT ;  /* 0x000000021cff7812 */ /* 0x000fc8000780c0ff */
[----:B------:R-:W-:-:S10]  /*0db0*/  DADD R4, RZ, -R6 ;  /* 0x00000000ff047229 */ /* 0x000fd40000000806 */
[----:B------:R-:W-:Y:S02]  /*0dc0*/  FSEL R4, R6, R4, !P0 ;  /* 0x0000000406047208 */ /* 0x000fe40004000000 */
[----:B------:R-:W-:-:S06]  /*0dd0*/  FSEL R5, R7, R5, !P0 ;  /* 0x0000000507057208 */ /* 0x000fcc0004000000 */
[----:B------:R-:W-:Y:S01]  /*0de0*/  DADD R16, R16, R4 ;  /* 0x0000000010107229 */ /* 0x000fe20000000004 */
[----:B------:R-:W-:Y:S10]  /*0df0*/  BRA.U UP0, `(.L_x_10) ;  /* 0xfffffff100d87547 */ /* 0x000ff4000b83ffff */
[----:B------:R-:W-:Y:S01]  /*0e00*/  DMUL R16, R16, R16 ;  /* 0x0000001010107228 */ /* 0x000fe20000000000 */
[----:B------:R-:W-:Y:S01]  /*0e10*/  IMAD.MOV.U32 R6, RZ, RZ, 0x0 ;  /* 0x00000000ff067424 */ /* 0x000fe200078e00ff */
[----:B------:R-:W-:Y:S01]  /*0e20*/  BSSY.RECONVERGENT B0, `(.L_x_11) ;  /* 0x0000017000007945 */ /* 0x000fe20003800200 */
[----:B------:R-:W-:-:S05]  /*0e30*/  IMAD.MOV.U32 R7, RZ, RZ, 0x3fd80000 ;  /* 0x3fd80000ff077424 */ /* 0x000fca00078e00ff */
        /* <DEDUP_REMOVED lines=15> */
[----:B------:R-:W-:Y:S01]  /*0f30*/  IMAD.MOV.U32 R4, RZ, RZ, R16 ;  /* 0x000000ffff047224 */ /* 0x000fe200078e0010 */
[----:B------:R-:W-:Y:S01]  /*0f40*/  MOV R6, 0xf90 ;  /* 0x00000f9000067802 */ /* 0x000fe20000000f00 */
[----:B------:R-:W-:Y:S02]  /*0f50*/  IMAD.MOV.U32 R7, RZ, RZ, R17 ;  /* 0x000000ffff077224 */ /* 0x000fe400078e0011 */
[----:B------:R-:W-:Y:S02]  /*0f60*/  IMAD.MOV.U32 R29, RZ, RZ, R2 ;  /* 0x000000ffff1d7224 */ /* 0x000fe400078e0002 */
[----:B------:R-:W-:-:S07]  /*0f70*/  IMAD.MOV.U32 R31, RZ, RZ, R11 ;  /* 0x000000ffff1f7224 */ /* 0x000fce00078e000b */
[----:B------:R-:W-:Y:S05]  /*0f80*/  CALL.REL.NOINC `($__internal_0_$__cuda_sm20_dsqrt_rn_f64_mediumpath_v1) ;  /* 0x0000000000147944 */ /* 0x000fea0003c00000 */
.L_x_12:
[----:B------:R-:W-:Y:S05]  /*0f90*/  BSYNC.RECONVERGENT B0 ;  /* 0x0000000000007941 */ /* 0x000fea0003800200 */
.L_x_11:
[----:B------:R-:W0:Y:S02]  /*0fa0*/  LDC.64 R2, c[0x0][0x3a8] ;  /* 0x0000ea00ff027b82 */ /* 0x000e240000000a00 */
[----:B0-----:R-:W-:-:S05]  /*0fb0*/  IMAD.WIDE.U32 R2, R0, 0x8, R2 ;  /* 0x0000000800027825 */ /* 0x001fca00078e0002 */
[----:B------:R-:W-:Y:S01]  /*0fc0*/  STG.E.64 desc[UR6][R2.64], R4 ;  /* 0x0000000402007986 */ /* 0x000fe2000c101b06 */
[----:B------:R-:W-:Y:S05]  /*0fd0*/  EXIT ;  /* 0x000000000000794d */ /* 0x000fea0003800000 */
        .weak           $__internal_0_$__cuda_sm20_dsqrt_rn_f64_mediumpath_v1
        .type           $__internal_0_$__cuda_sm20_dsqrt_rn_f64_mediumpath_v1,@function
        .size           $__internal_0_$__cuda_sm20_dsqrt_rn_f64_mediumpath_v1,($_Z6kernelILl1048576ELl1048576EEv4d3_tPS0_S1_Pd$__internal_trig_reduction_slowpathd - $__internal_0_$__cuda_sm20_dsqrt_rn_f64_mediumpath_v1)
$__internal_0_$__cuda_sm20_dsqrt_rn_f64_mediumpath_v1:
[----:B------:R-:W-:Y:S01]  /*0fe0*/  ISETP.GE.U32.AND P0, PT, R29, -0x3400000, PT ;  /* 0xfcc000001d00780c */ /* 0x000fe20003f06070 */
[----:B------:R-:W-:Y:S01]  /*0ff0*/  BSSY.RECONVERGENT B1, `(.L_x_13) ;  /* 0x0000025000017945 */ /* 0x000fe20003800200 */
[----:B------:R-:W-:Y:S02]  /*1000*/  IMAD.MOV.U32 R5, RZ, RZ, R7 ;  /* 0x000000ffff057224 */ /* 0x000fe400078e0007 */
[----:B------:R-:W-:-:S09]  /*1010*/  IMAD.MOV.U32 R29, RZ, RZ, R31 ;  /* 0x000000ffff1d7224 */ /* 0x000fd200078e001f */
[----:B------:R-:W-:Y:S05]  /*1020*/  @!P0 BRA `(.L_x_14) ;  /* 0x0000000000208947 */ /* 0x000fea0003800000 */
[----:B------:R-:W-:-:S10]  /*1030*/  DFMA.RM R26, R26, R28, R8 ;  /* 0x0000001c1a1a722b */ /* 0x000fd40000004008 */
[----:B------:R-:W-:-:S05]  /*1040*/  IADD3 R8, P0, PT, R26, 0x1, RZ ;  /* 0x000000011a087810 */ /* 0x000fca0007f1e0ff */
[----:B------:R-:W-:-:S06]  /*1050*/  IMAD.X R9, RZ, RZ, R27, P0 ;  /* 0x000000ffff097224 */ /* 0x000fcc00000e061b */
[----:B------:R-:W-:-:S08]  /*1060*/  DFMA.RP R4, -R26, R8, R4 ;  /* 0x000000081a04722b */ /* 0x000fd00000008104 */
[----:B------:R-:W-:-:S06]  /*1070*/  DSETP.GT.AND P0, PT, R4, RZ, PT ;  /* 0x000000ff0400722a */ /* 0x000fcc0003f04000 */
[----:B------:R-:W-:Y:S02]  /*1080*/  FSEL R8, R8, R26, P0 ;  /* 0x0000001a08087208 */ /* 0x000fe40000000000 */
[----:B------:R-:W-:Y:S01]  /*1090*/  FSEL R9, R9, R27, P0 ;  /* 0x0000001b09097208 */ /* 0x000fe20000000000 */
[----:B------:R-:W-:Y:S06]  /*10a0*/  BRA `(.L_x_15) ;  /* 0x0000000000647947 */ /* 0x000fec0003800000 */
.L_x_14:
[----:B------:R-:W-:-:S14]  /*10b0*/  DSETP.NE.AND P0, PT, R4, RZ, PT ;  /* 0x000000ff0400722a */ /* 0x000fdc0003f05000 */
[----:B------:R-:W-:Y:S05]  /*10c0*/  @!P0 BRA `(.L_x_16) ;  /* 0x0000000000588947 */ /* 0x000fea0003800000 */
[----:B------:R-:W-:-:S13]  /*10d0*/  ISETP.GE.AND P0, PT, R5, RZ, PT ;  /* 0x000000ff0500720c */ /* 0x000fda0003f06270 */
[----:B------:R-:W-:Y:S02]  /*10e0*/  @!P0 IMAD.MOV.U32 R8, RZ, RZ, 0x0 ;  /* 0x00000000ff088424 */ /* 0x000fe400078e00ff */
[----:B------:R-:W-:Y:S01]  /*10f0*/  @!P0 IMAD.MOV.U32 R9, RZ, RZ, -0x80000 ;  /* 0xfff80000ff098424 */ /* 0x000fe200078e00ff */
[----:B------:R-:W-:Y:S06]  /*1100*/  @!P0 BRA `(.L_x_15) ;  /* 0x00000000004c8947 */ /* 0x000fec0003800000 */
[----:B------:R-:W-:-:S13]  /*1110*/  ISETP.GT.AND P0, PT, R5, 0x7fefffff, PT ;  /* 0x7fefffff0500780c */ /* 0x000fda0003f04270 */
[----:B------:R-:W-:Y:S05]  /*1120*/  @P0 BRA `(.L_x_16) ;  /* 0x0000000000400947 */ /* 0x000fea0003800000 */
[----:B------:R-:W-:Y:S01]  /*1130*/  DMUL R4, R4, 8.11296384146066816958e+31 ;  /* 0x4690000004047828 */ /* 0x000fe20000000000 */
[----:B------:R-:W-:Y:S02]  /*1140*/  IMAD.MOV.U32 R8, RZ, RZ, RZ ;  /* 0x000000ffff087224 */ /* 0x000fe400078e00ff */
[----:B------:R-:W-:Y:S02]  /*1150*/  IMAD.MOV.U32 R28, RZ, RZ, 0x0 ;  /* 0x00000000ff1c7424 */ /* 0x000fe400078e00ff */
[----:B------:R-:W-:Y:S01]  /*1160*/  IMAD.MOV.U32 R29, RZ, RZ, 0x3fd80000 ;  /* 0x3fd80000ff1d7424 */ /* 0x000fe200078e00ff */
[----:B------:R-:W0:Y:S02]  /*1170*/  MUFU.RSQ64H R9, R5 ;  /* 0x0000000500097308 */ /* 0x000e240000001c00 */
[----:B0-----:R-:W-:-:S08]  /*1180*/  DMUL R26, R8, R8 ;  /* 0x00000008081a7228 */ /* 0x001fd00000000000 */
[----:B------:R-:W-:-:S08]  /*1190*/  DFMA R26, R4, -R26, 1 ;  /* 0x3ff00000041a742b */ /* 0x000fd0000000081a */
[----:B------:R-:W-:Y:S02]  /*11a0*/  DFMA R28, R26, R28, 0.5 ;  /* 0x3fe000001a1c742b */ /* 0x000fe4000000001c */
[----:B------:R-:W-:-:S08]  /*11b0*/  DMUL R26, R8, R26 ;  /* 0x0000001a081a7228 */ /* 0x000fd00000000000 */
[----:B------:R-:W-:-:S08]  /*11c0*/  DFMA R26, R28, R26, R8 ;  /* 0x0000001a1c1a722b */ /* 0x000fd00000000008 */
[----:B------:R-:W-:Y:S02]  /*11d0*/  DMUL R8, R4, R26 ;  /* 0x0000001a04087228 */ /* 0x000fe40000000000 */
[----:B------:R-:W-:-:S06]  /*11e0*/  VIADD R27, R27, 0xfff00000 ;  /* 0xfff000001b1b7836 */ /* 0x000fcc0000000000 */
[----:B------:R-:W-:-:S08]  /*11f0*/  DFMA R28, R8, -R8, R4 ;  /* 0x80000008081c722b */ /* 0x000fd00000000004 */
[----:B------:R-:W-:-:S10]  /*1200*/  DFMA R8, R26, R28, R8 ;  /* 0x0000001c1a08722b */ /* 0x000fd40000000008 */
[----:B------:R-:W-:Y:S01]  /*1210*/  VIADD R9, R9, 0xfcb00000 ;  /* 0xfcb0000009097836 */ /* 0x000fe20000000000 */
[----:B------:R-:W-:Y:S06]  /*1220*/  BRA `(.L_x_15) ;  /* 0x0000000000047947 */ /* 0x000fec0003800000 */
.L_x_16:
[----:B------:R-:W-:-:S11]  /*1230*/  DADD R8, R4, R4 ;  /* 0x0000000004087229 */ /* 0x000fd60000000004 */
.L_x_15:
[----:B------:R-:W-:Y:S05]  /*1240*/  BSYNC.RECONVERGENT B1 ;  /* 0x0000000000017941 */ /* 0x000fea0003800200 */
.L_x_13:
[----:B------:R-:W-:Y:S02]  /*1250*/  IMAD.MOV.U32 R7, RZ, RZ, 0x0 ;  /* 0x00000000ff077424 */ /* 0x000fe400078e00ff */
[----:B------:R-:W-:Y:S02]  /*1260*/  IMAD.MOV.U32 R4, RZ, RZ, R8 ;  /* 0x000000ffff047224 */ /* 0x000fe400078e0008 */
[----:B------:R-:W-:Y:S01]  /*1270*/  IMAD.MOV.U32 R5, RZ, RZ, R9 ;  /* 0x000000ffff057224 */ /* 0x000fe200078e0009 */
[----:B------:R-:W-:Y:S06]  /*1280*/  RET.REL.NODEC R6 `(_Z6kernelILl1048576ELl1048576EEv4d3_tPS0_S1_Pd) ;  /* 0xffffffec065c7950 */ /* 0x000fec0003c3ffff */
        .type           $_Z6kernelILl1048576ELl1048576EEv4d3_tPS0_S1_Pd$__internal_trig_reduction_slowpathd,@function
        .size           $_Z6kernelILl1048576ELl1048576EEv4d3_tPS0_S1_Pd$__internal_trig_reduction_slowpathd,(.L_x_26 - $_Z6kernelILl1048576ELl1048576EEv4d3_tPS0_S1_Pd$__internal_trig_reduction_slowpathd)
$_Z6kernelILl1048576ELl1048576EEv4d3_tPS0_S1_Pd$__internal_trig_reduction_slowpathd:
[----:B------:R-:W-:Y:S01]  /*1290*/  SHF.R.U32.HI R12, RZ, 0x14, R14 ;  /* 0x00000014ff0c7819 */ /* 0x000fe2000001160e */
[----:B------:R-:W-:Y:S02]  /*12a0*/  IMAD.MOV.U32 R13, RZ, RZ, R4 ;  /* 0x000000ffff0d7224 */ /* 0x000fe400078e0004 */
[----:B------:R-:W-:Y:S01]  /*12b0*/  IMAD.MOV.U32 R4, RZ, RZ, RZ ;  /* 0x000000ffff047224 */ /* 0x000fe200078e00ff */
[----:B------:R-:W-:-:S04]  /*12c0*/  LOP3.LUT R5, R12, 0x7ff, RZ, 0xc0, !PT ;  /* 0x000007ff0c057812 */ /* 0x000fc800078ec0ff */
[----:B------:R-:W-:-:S13]  /*12d0*/  ISETP.NE.AND P0, PT, R5, 0x7ff, PT ;  /* 0x000007ff0500780c */ /* 0x000fda0003f05270 */
[----:B------:R-:W-:Y:S05]  /*12e0*/  @!P0 BRA `(.L_x_17) ;  /* 0x0000000800488947 */ /* 0x000fea0003800000 */
[----:B------:R-:W-:Y:S01]  /*12f0*/  VIADD R4, R5, 0xfffffc00 ;  /* 0xfffffc0005047836 */ /* 0x000fe20000000000 */
[----:B------:R-:W-:Y:S01]  /*1300*/  BSSY.RECONVERGENT B2, `(.L_x_18) ;  /* 0x000002f000027945 */ /* 0x000fe20003800200 */
[----:B------:R-:W-:-:S03]  /*1310*/  CS2R R8, SRZ ;  /* 0x0000000000087805 */ /* 0x000fc6000001ff00 */
[----:B------:R-:W-:Y:S02]  /*1320*/  SHF.R.U32.HI R15, RZ, 0x6, R4 ;  /* 0x00000006ff0f7819 */ /* 0x000fe40000011604 */
[----:B------:R-:W-:Y:S02]  /*1330*/  ISETP.GE.U32.AND P0, PT, R4, 0x80, PT ;  /* 0x000000800400780c */ /* 0x000fe40003f06070 */
[C---:B------:R-:W-:Y:S02]  /*1340*/  IADD3 R10, PT, PT, -R15.reuse, 0x13, RZ ;  /* 0x000000130f0a7810 */ /* 0x040fe40007ffe1ff */
[----:B------:R-:W-:Y:S02]  /*1350*/  IADD3 R11, PT, PT, -R15, 0xf, RZ ;  /* 0x0000000f0f0b7810 */ /* 0x000fe40007ffe1ff */
[----:B------:R-:W-:-:S04]  /*1360*/  SEL R10, R10, 0x12, P0 ;  /* 0x000000120a0a7807 */ /* 0x000fc80000000000 */
[----:B------:R-:W-:-:S13]  /*1370*/  ISETP.GE.AND P0, PT, R11, R10, PT ;  /* 0x0000000a0b00720c */ /* 0x000fda0003f06270 */
[----:B------:R-:W-:Y:S05]  /*1380*/  @P0 BRA `(.L_x_19) ;  /* 0x0000000000980947 */ /* 0x000fea0003800000 */
[----:B------:R-:W0:Y:S01]  /*1390*/  LDC.64 R4, c[0x0][0x358] ;  /* 0x0000d600ff047b82 */ /* 0x000e220000000a00 */
[C---:B------:R-:W-:Y:S01]  /*13a0*/  SHF.L.U64.HI R29, R13.reuse, 0xb, R14 ;  /* 0x0000000b0d1d7819 */ /* 0x040fe2000001020e */
[----:B------:R-:W-:Y:S01]  /*13b0*/  BSSY.RECONVERGENT B3, `(.L_x_20) ;  /* 0x0000022000037945 */ /* 0x000fe20003800200 */
[----:B------:R-:W-:Y:S01]  /*13c0*/  IMAD.SHL.U32 R13, R13, 0x800, RZ ;  /* 0x000008000d0d7824 */ /* 0x000fe200078e00ff */
[----:B------:R-:W-:Y:S01]  /*13d0*/  IADD3 R27, PT, PT, RZ, -R15, -R10 ;  /* 0x8000000fff1b7210 */ /* 0x000fe20007ffe80a */
[----:B------:R-:W-:Y:S01]  /*13e0*/  IMAD.MOV.U32 R28, RZ, RZ, RZ ;  /* 0x000000ffff1c7224 */ /* 0x000fe200078e00ff */
[----:B------:R-:W-:Y:S02]  /*13f0*/  CS2R R8, SRZ ;  /* 0x0000000000087805 */ /* 0x000fe4000001ff00 */
[----:B------:R-:W-:-:S07]  /*1400*/  LOP3.LUT R29, R29, 0x80000000, RZ, 0xfc, !PT ;  /* 0x800000001d1d7812 */ /* 0x000fce00078efcff */
.L_x_21:
[----:B------:R-:W1:Y:S01]  /*1410*/  LDC.64 R6, c[0x4][RZ] ;  /* 0x01000000ff067b82 */ /* 0x000e620000000a00 */
[----:B0-----:R-:W-:Y:S02]  /*1420*/  R2UR UR12, R4 ;  /* 0x00000000040c72ca */ /* 0x001fe400000e0000 */
[----:B------:R-:W-:Y:S01]  /*1430*/  R2UR UR13, R5 ;  /* 0x00000000050d72ca */ /* 0x000fe200000e0000 */
[----:B-1----:R-:W-:-:S12]  /*1440*/  IMAD.WIDE R6, R11, 0x8, R6 ;  /* 0x000000080b067825 */ /* 0x002fd800078e0206 */
[----:B------:R-:W2:Y:S01]  /*1450*/  LDG.E.64.CONSTANT R6, desc[UR12][R6.64] ;  /* 0x0000000c06067981 */ /* 0x000ea2000c1e9b00 */
[----:B------:R-:W-:Y:S02]  /*1460*/  VIADD R27, R27, 0x1 ;  /* 0x000000011b1b7836 */ /* 0x000fe40000000000 */
[----:B------:R-:W-:Y:S02]  /*1470*/  VIADD R11, R11, 0x1 ;  /* 0x000000010b0b7836 */ /* 0x000fe40000000000 */
[----:B--2---:R-:W-:-:S04]  /*1480*/  IMAD.WIDE.U32 R8, P3, R6, R13, R8 ;  /* 0x0000000d06087225 */ /* 0x004fc80007860008 */
[----:B------:R-:W-:Y:S02]  /*1490*/  IMAD R31, R6, R29, RZ ;  /* 0x0000001d061f7224 */ /* 0x000fe400078e02ff */
[CC--:B------:R-:W-:Y:S02]  /*14a0*/  IMAD R30, R7.reuse, R13.reuse, RZ ;  /* 0x0000000d071e7224 */ /* 0x0c0fe400078e02ff */
[----:B------:R-:W-:Y:S01]  /*14b0*/  IMAD.HI.U32 R33, R7, R13, RZ ;  /* 0x0000000d07217227 */ /* 0x000fe200078e00ff */
[----:B------:R-:W-:-:S03]  /*14c0*/  IADD3 R9, P0, PT, R31, R9, RZ ;  /* 0x000000091f097210 */ /* 0x000fc60007f1e0ff */
[----:B------:R-:W-:Y:S01]  /*14d0*/  IMAD R31, R28, 0x8, R1 ;  /* 0x000000081c1f7824 */ /* 0x000fe200078e0201 */
[----:B------:R-:W-:Y:S01]  /*14e0*/  IADD3 R9, P1, PT, R30, R9, RZ ;  /* 0x000000091e097210 */ /* 0x000fe20007f3e0ff */
[----:B------:R-:W-:-:S04]  /*14f0*/  IMAD.HI.U32 R30, R6, R29, RZ ;  /* 0x0000001d061e7227 */ /* 0x000fc800078e00ff */
[----:B------:R-:W-:Y:S01]  /*1500*/  IMAD.X R6, RZ, RZ, R30, P3 ;  /* 0x000000ffff067224 */ /* 0x000fe200018e061e */
[----:B------:R0:W-:Y:S01]  /*1510*/  STL.64 [R31], R8 ;  /* 0x000000081f007387 */ /* 0x0001e20000100a00 */
[----:B------:R-:W-:-:S03]  /*1520*/  IMAD.HI.U32 R30, R7, R29, RZ ;  /* 0x0000001d071e7227 */ /* 0x000fc600078e00ff */
[----:B------:R-:W-:Y:S01]  /*1530*/  IADD3.X R6, P0, PT, R33, R6, RZ, P0, !PT ;  /* 0x0000000621067210 */ /* 0x000fe2000071e4ff */
[----:B------:R-:W-:Y:S02]  /*1540*/  IMAD R7, R7, R29, RZ ;  /* 0x0000001d07077224 */ /* 0x000fe400078e02ff */
[----:B------:R-:W-:-:S03]  /*1550*/  VIADD R28, R28, 0x1 ;  /* 0x000000011c1c7836 */ /* 0x000fc60000000000 */
[----:B------:R-:W-:Y:S01]  /*1560*/  IADD3.X R7, P1, PT, R7, R6, RZ, P1, !PT ;  /* 0x0000000607077210 */ /* 0x000fe20000f3e4ff */
[----:B------:R-:W-:Y:S01]  /*1570*/  IMAD.X R6, RZ, RZ, R30, P0 ;  /* 0x000000ffff067224 */ /* 0x000fe200000e061e */
[----:B------:R-:W-:-:S03]  /*1580*/  ISETP.NE.AND P0, PT, R27, -0xf, PT ;  /* 0xfffffff11b00780c */ /* 0x000fc60003f05270 */
[----:B------:R-:W-:Y:S02]  /*1590*/  IMAD.X R6, RZ, RZ, R6, P1 ;  /* 0x000000ffff067224 */ /* 0x000fe400008e0606 */
[----:B0-----:R-:W-:Y:S02]  /*15a0*/  IMAD.MOV.U32 R8, RZ, RZ, R7 ;  /* 0x000000ffff087224 */ /* 0x001fe400078e0007 */
[----:B------:R-:W-:-:S06]  /*15b0*/  IMAD.MOV.U32 R9, RZ, RZ, R6 ;  /* 0x000000ffff097224 */ /* 0x000fcc00078e0006 */
[----:B------:R-:W-:Y:S05]  /*15c0*/  @P0 BRA `(.L_x_21) ;  /* 0xfffffffc00900947 */ /* 0x000fea000383ffff */
[----:B------:R-:W-:Y:S05]  /*15d0*/  BSYNC.RECONVERGENT B3 ;  /* 0x0000000000037941 */ /* 0x000fea0003800200 */
.L_x_20:
[----:B------:R-:W-:-:S07]  /*15e0*/  IMAD.MOV.U32 R11, RZ, RZ, R10 ;  /* 0x000000ffff0b7224 */ /* 0x000fce00078e000a */
.L_x_19:
[----:B------:R-:W-:Y:S05]  /*15f0*/  BSYNC.RECONVERGENT B2 ;  /* 0x0000000000027941 */ /* 0x000fea0003800200 */
.L_x_18:
[----:B------:R-:W-:Y:S01]  /*1600*/  LOP3.LUT P0, R31, R12, 0x3f, RZ, 0xc0, !PT ;  /* 0x0000003f0c1f7812 */ /* 0x000fe2000780c0ff */
[----:B------:R-:W-:-:S04]  /*1610*/  IMAD.IADD R4, R15, 0x1, R11 ;  /* 0x000000010f047824 */ /* 0x000fc800078e020b */
[----:B------:R-:W-:-:S05]  /*1620*/  IMAD.U32 R33, R4, 0x8, R1 ;  /* 0x0000000804217824 */ /* 0x000fca00078e0001 */
[----:B------:R0:W-:Y:S04]  /*1630*/  STL.64 [R33+-0x78], R8 ;  /* 0xffff880821007387 */ /* 0x0001e80000100a00 */
[----:B------:R-:W2:Y:S04]  /*1640*/  @P0 LDL.64 R12, [R1+0x8] ;  /* 0x00000800010c0983 */ /* 0x000ea80000100a00 */
[----:B------:R-:W3:Y:S04]  /*1650*/  LDL.64 R6, [R1+0x10] ;  /* 0x0000100001067983 */ /* 0x000ee80000100a00 */
[----:B------:R-:W4:Y:S01]  /*1660*/  LDL.64 R4, [R1+0x18] ;  /* 0x0000180001047983 */ /* 0x000f220000100a00 */
[----:B------:R-:W-:Y:S01]  /*1670*/  @P0 LOP3.LUT R10, R31, 0x3f, RZ, 0x3c, !PT ;  /* 0x0000003f1f0a0812 */ /* 0x000fe200078e3cff */
[----:B------:R-:W-:Y:S01]  /*1680*/  BSSY.RECONVERGENT B2, `(.L_x_22) ;  /* 0x0000034000027945 */ /* 0x000fe20003800200 */
[----:B--2---:R-:W-:-:S02]  /*1690*/  @P0 SHF.R.U64 R11, R12, 0x1, R13 ;  /* 0x000000010c0b0819 */ /* 0x004fc4000000120d */
[----:B------:R-:W-:Y:S02]  /*16a0*/  @P0 SHF.R.U32.HI R13, RZ, 0x1, R13 ;  /* 0x00000001ff0d0819 */ /* 0x000fe4000001160d */
[CC--:B---3--:R-:W-:Y:S02]  /*16b0*/  @P0 SHF.L.U32 R15, R6.reuse, R31.reuse, RZ ;  /* 0x0000001f060f0219 */ /* 0x0c8fe400000006ff */
[----:B0-----:R-:W-:Y:S02]  /*16c0*/  @P0 SHF.R.U64 R8, R11, R10, R13 ;  /* 0x0000000a0b080219 */ /* 0x001fe4000000120d */
[--C-:B------:R-:W-:Y:S02]  /*16d0*/  @P0 SHF.R.U32.HI R29, RZ, 0x1, R7.reuse ;  /* 0x00000001ff1d0819 */ /* 0x100fe40000011607 */
[C-C-:B------:R-:W-:Y:S02]  /*16e0*/  @P0 SHF.R.U64 R27, R6.reuse, 0x1, R7.reuse ;  /* 0x00000001061b0819 */ /* 0x140fe40000001207 */
[----:B------:R-:W-:-:S02]  /*16f0*/  @P0 SHF.L.U64.HI R12, R6, R31, R7 ;  /* 0x0000001f060c0219 */ /* 0x000fc40000010207 */
[----:B------:R-:W-:Y:S02]  /*1700*/  @P0 SHF.R.U32.HI R9, RZ, R10, R13 ;  /* 0x0000000aff090219 */ /* 0x000fe4000001160d */
[----:B------:R-:W-:Y:S02]  /*1710*/  @P0 LOP3.LUT R6, R15, R8, RZ, 0xfc, !PT ;  /* 0x000000080f060212 */ /* 0x000fe400078efcff */
[----:B----4-:R-:W-:Y:S02]  /*1720*/  @P0 SHF.L.U32 R11, R4, R31, RZ ;  /* 0x0000001f040b0219 */ /* 0x010fe400000006ff */
[----:B------:R-:W-:Y:S01]  /*1730*/  @P0 SHF.R.U64 R28, R27, R10, R29 ;  /* 0x0000000a1b1c0219 */ /* 0x000fe2000000121d */
[----:B------:R-:W-:Y:S01]  /*1740*/  IMAD.SHL.U32 R8, R6, 0x4, RZ ;  /* 0x0000000406087824 */ /* 0x000fe200078e00ff */
[----:B------:R-:W-:Y:S02]  /*1750*/  @P0 LOP3.LUT R7, R12, R9, RZ, 0xfc, !PT ;  /* 0x000000090c070212 */ /* 0x000fe400078efcff */
[----:B------:R-:W-:-:S02]  /*1760*/  @P0 SHF.L.U64.HI R31, R4, R31, R5 ;  /* 0x0000001f041f0219 */ /* 0x000fc40000010205 */
[----:B------:R-:W-:Y:S02]  /*1770*/  @P0 LOP3.LUT R4, R11, R28, RZ, 0xfc, !PT ;  /* 0x0000001c0b040212 */ /* 0x000fe400078efcff */
[----:B------:R-:W-:Y:S02]  /*1780*/  @P0 SHF.R.U32.HI R10, RZ, R10, R29 ;  /* 0x0000000aff0a0219 */ /* 0x000fe4000001161d */
[----:B------:R-:W-:Y:S02]  /*1790*/  SHF.L.U64.HI R12, R6, 0x2, R7 ;  /* 0x00000002060c7819 */ /* 0x000fe40000010207 */
[----:B------:R-:W-:Y:S02]  /*17a0*/  SHF.L.W.U32.HI R6, R7, 0x2, R4 ;  /* 0x0000000207067819 */ /* 0x000fe40000010e04 */
[----:B------:R-:W-:Y:S02]  /*17b0*/  @P0 LOP3.LUT R5, R31, R10, RZ, 0xfc, !PT ;  /* 0x0000000a1f050212 */ /* 0x000fe400078efcff */
[----:B------:R-:W-:-:S02]  /*17c0*/  IADD3 RZ, P0, PT, RZ, -R8, RZ ;  /* 0x80000008ffff7210 */ /* 0x000fc40007f1e0ff */
[----:B------:R-:W-:Y:S02]  /*17d0*/  LOP3.LUT R7, RZ, R12, RZ, 0x33, !PT ;  /* 0x0000000cff077212 */ /* 0x000fe400078e33ff */
[----:B------:R-:W-:Y:S02]  /*17e0*/  SHF.L.W.U32.HI R4, R4, 0x2, R5 ;  /* 0x0000000204047819 */ /* 0x000fe40000010e05 */
[----:B------:R-:W-:Y:S02]  /*17f0*/  LOP3.LUT R10, RZ, R6, RZ, 0x33, !PT ;  /* 0x00000006ff0a7212 */ /* 0x000fe400078e33ff */
[----:B------:R-:W-:Y:S02]  /*1800*/  IADD3.X R9, P0, PT, RZ, R7, RZ, P0, !PT ;  /* 0x00000007ff097210 */ /* 0x000fe4000071e4ff */
[----:B------:R-:W-:Y:S02]  /*1810*/  LOP3.LUT R7, RZ, R4, RZ, 0x33, !PT ;  /* 0x00000004ff077212 */ /* 0x000fe400078e33ff */
[----:B------:R-:W-:-:S02]  /*1820*/  IADD3.X R11, P1, PT, RZ, R10, RZ, P0, !PT ;  /* 0x0000000aff0b7210 */ /* 0x000fc4000073e4ff */
[----:B------:R-:W-:-:S03]  /*1830*/  ISETP.GT.U32.AND P3, PT, R6, -0x1, PT ;  /* 0xffffffff0600780c */ /* 0x000fc60003f64070 */
[----:B------:R-:W-:Y:S01]  /*1840*/  IMAD.X R7, RZ, RZ, R7, P1 ;  /* 0x000000ffff077224 */ /* 0x000fe200008e0607 */
[----:B------:R-:W-:-:S04]  /*1850*/  ISETP.GT.AND.EX P0, PT, R4, -0x1, PT, P3 ;  /* 0xffffffff0400780c */ /* 0x000fc80003f04330 */
[----:B------:R-:W-:Y:S02]  /*1860*/  SEL R7, R4, R7, P0 ;  /* 0x0000000704077207 */ /* 0x000fe40000000000 */
[----:B------:R-:W-:Y:S02]  /*1870*/  SEL R13, R6, R11, P0 ;  /* 0x0000000b060d7207 */ /* 0x000fe40000000000 */
[----:B------:R-:W-:Y:S02]  /*1880*/  ISETP.NE.U32.AND P1, PT, R7, RZ, PT ;  /* 0x000000ff0700720c */ /* 0x000fe40003f25070 */
[----:B------:R-:W-:Y:S02]  /*1890*/  SEL R9, R12, R9, P0 ;  /* 0x000000090c097207 */ /* 0x000fe40000000000 */
[----:B------:R-:W-:Y:S01]  /*18a0*/  SEL R10, R13, R7, !P1 ;  /* 0x000000070d0a7207 */ /* 0x000fe20004800000 */
[----:B------:R-:W-:-:S05]  /*18b0*/  @!P0 IMAD.MOV R8, RZ, RZ, -R8 ;  /* 0x000000ffff088224 */ /* 0x000fca00078e0a08 */
[----:B------:R-:W0:Y:S02]  /*18c0*/  FLO.U32 R10, R10 ;  /* 0x0000000a000a7300 */ /* 0x000e2400000e0000 */
[C---:B0-----:R-:W-:Y:S02]  /*18d0*/  IADD3 R11, PT, PT, -R10.reuse, 0x1f, RZ ;  /* 0x0000001f0a0b7810 */ /* 0x041fe40007ffe1ff */
[----:B------:R-:W-:-:S03]  /*18e0*/  IADD3 R6, PT, PT, -R10, 0x3f, RZ ;  /* 0x0000003f0a067810 */ /* 0x000fc60007ffe1ff */
[----:B------:R-:W-:-:S05]  /*18f0*/  @P1 IMAD.MOV R6, RZ, RZ, R11 ;  /* 0x000000ffff061224 */ /* 0x000fca00078e020b */
[----:B------:R-:W-:-:S13]  /*1900*/  ISETP.NE.AND P1, PT, R6, RZ, PT ;  /* 0x000000ff0600720c */ /* 0x000fda0003f25270 */
[----:B------:R-:W-:Y:S05]  /*1910*/  @!P1 BRA `(.L_x_23) ;  /* 0x0000000000289947 */ /* 0x000fea0003800000 */
[--C-:B------:R-:W-:Y:S02]  /*1920*/  SHF.R.U64 R10, R8, 0x1, R9.reuse ;  /* 0x00000001080a7819 */ /* 0x100fe40000001209 */
[C---:B------:R-:W-:Y:S02]  /*1930*/  LOP3.LUT R8, R6.reuse, 0x3f, RZ, 0xc0, !PT ;  /* 0x0000003f06087812 */ /* 0x040fe400078ec0ff */
[----:B------:R-:W-:Y:S02]  /*1940*/  SHF.R.U32.HI R12, RZ, 0x1, R9 ;  /* 0x00000001ff0c7819 */ /* 0x000fe40000011609 */
[----:B------:R-:W-:Y:S02]  /*1950*/  LOP3.LUT R9, R6, 0x3f, RZ, 0xc, !PT ;  /* 0x0000003f06097812 */ /* 0x000fe400078e0cff */
[CC--:B------:R-:W-:Y:S02]  /*1960*/  SHF.L.U64.HI R28, R13.reuse, R8.reuse, R7 ;  /* 0x000000080d1c7219 */ /* 0x0c0fe40000010207 */
[----:B------:R-:W-:-:S02]  /*1970*/  SHF.L.U32 R8, R13, R8, RZ ;  /* 0x000000080d087219 */ /* 0x000fc400000006ff */
[-CC-:B------:R-:W-:Y:S02]  /*1980*/  SHF.R.U64 R7, R10, R9.reuse, R12.reuse ;  /* 0x000000090a077219 */ /* 0x180fe4000000120c */
[----:B------:R-:W-:Y:S02]  /*1990*/  SHF.R.U32.HI R9, RZ, R9, R12 ;  /* 0x00000009ff097219 */ /* 0x000fe4000001160c */
[----:B------:R-:W-:Y:S02]  /*19a0*/  LOP3.LUT R13, R8, R7, RZ, 0xfc, !PT ;  /* 0x00000007080d7212 */ /* 0x000fe400078efcff */
[----:B------:R-:W-:-:S07]  /*19b0*/  LOP3.LUT R7, R28, R9, RZ, 0xfc, !PT ;  /* 0x000000091c077212 */ /* 0x000fce00078efcff */
.L_x_23:
[----:B------:R-:W-:Y:S05]  /*19c0*/  BSYNC.RECONVERGENT B2 ;  /* 0x0000000000027941 */ /* 0x000fea0003800200 */
.L_x_22:
[----:B------:R-:W-:-:S04]  /*19d0*/  IMAD.WIDE.U32 R10, R13, 0x2168c235, RZ ;  /* 0x2168c2350d0a7825 */ /* 0x000fc800078e00ff */
[----:B------:R-:W-:Y:S01]  /*19e0*/  IMAD.MOV.U32 R8, RZ, RZ, R11 ;  /* 0x000000ffff087224 */ /* 0x000fe200078e000b */
[----:B------:R-:W-:Y:S01]  /*19f0*/  IADD3 RZ, P1, PT, R10, R10, RZ ;  /* 0x0000000a0aff7210 */ /* 0x000fe20007f3e0ff */
[----:B------:R-:W-:Y:S02]  /*1a00*/  IMAD.MOV.U32 R9, RZ, RZ, RZ ;  /* 0x000000ffff097224 */ /* 0x000fe400078e00ff */
[----:B------:R-:W-:-:S04]  /*1a10*/  IMAD.HI.U32 R11, R7, -0x36f0255e, RZ ;  /* 0xc90fdaa2070b7827 */ /* 0x000fc800078e00ff */
[----:B------:R-:W-:-:S04]  /*1a20*/  IMAD.WIDE.U32 R8, R13, -0x36f0255e, R8 ;  /* 0xc90fdaa20d087825 */ /* 0x000fc800078e0008 */
[C---:B------:R-:W-:Y:S02]  /*1a30*/  IMAD R13, R7.reuse, -0x36f0255e, RZ ;  /* 0xc90fdaa2070d7824 */ /* 0x040fe400078e02ff */
[----:B------:R-:W-:-:S04]  /*1a40*/  IMAD.WIDE.U32 R8, P3, R7, 0x2168c235, R8 ;  /* 0x2168c23507087825 */ /* 0x000fc80007860008 */
[----:B------:R-:W-:Y:S01]  /*1a50*/  IMAD.X R7, RZ, RZ, R11, P3 ;  /* 0x000000ffff077224 */ /* 0x000fe200018e060b */
[----:B------:R-:W-:Y:S02]  /*1a60*/  IADD3 R9, P3, PT, R13, R9, RZ ;  /* 0x000000090d097210 */ /* 0x000fe40007f7e0ff */
[----:B------:R-:W-:Y:S02]  /*1a70*/  IADD3.X RZ, P1, PT, R8, R8, RZ, P1, !PT ;  /* 0x0000000808ff7210 */ /* 0x000fe40000f3e4ff */
[C---:B------:R-:W-:Y:S01]  /*1a80*/  ISETP.GT.U32.AND P4, PT, R9.reuse, RZ, PT ;  /* 0x000000ff0900720c */ /* 0x040fe20003f84070 */
[----:B------:R-:W-:Y:S01]  /*1a90*/  IMAD.X R7, RZ, RZ, R7, P3 ;  /* 0x000000ffff077224 */ /* 0x000fe200018e0607 */
[----:B------:R-:W-:-:S04]  /*1aa0*/  IADD3.X R8, P3, PT, R9, R9, RZ, P1, !PT ;  /* 0x0000000909087210 */ /* 0x000fc80000f7e4ff */
[C---:B------:R-:W-:Y:S01]  /*1ab0*/  ISETP.GT.AND.EX P1, PT, R7.reuse, RZ, PT, P4 ;  /* 0x000000ff0700720c */ /* 0x040fe20003f24340 */
[----:B------:R-:W-:-:S03]  /*1ac0*/  IMAD.X R10, R7, 0x1, R7, P3 ;  /* 0x00000001070a7824 */ /* 0x000fc600018e0607 */
[----:B------:R-:W-:Y:S02]  /*1ad0*/  SEL R8, R8, R9, P1 ;  /* 0x0000000908087207 */ /* 0x000fe40000800000 */
[----:B------:R-:W-:Y:S02]  /*1ae0*/  SEL R9, R10, R7, P1 ;  /* 0x000000070a097207 */ /* 0x000fe40000800000 */
[----:B------:R-:W-:Y:S02]  /*1af0*/  IADD3 R8, P3, PT, R8, 0x1, RZ ;  /* 0x0000000108087810 */ /* 0x000fe40007f7e0ff */
[----:B------:R-:W-:Y:S02]  /*1b00*/  SEL R11, RZ, 0xffffffff, !P1 ;  /* 0xffffffffff0b7807 */ /* 0x000fe40004800000 */
[----:B------:R-:W-:Y:S01]  /*1b10*/  LOP3.LUT P1, R7, R14, 0x80000000, RZ, 0xc0, !PT ;  /* 0x800000000e077812 */ /* 0x000fe2000782c0ff */
[----:B------:R-:W-:Y:S02]  /*1b20*/  IMAD.X R9, RZ, RZ, R9, P3 ;  /* 0x000000ffff097224 */ /* 0x000fe400018e0609 */
[----:B------:R-:W-:Y:S01]  /*1b30*/  IMAD.IADD R6, R11, 0x1, -R6 ;  /* 0x000000010b067824 */ /* 0x000fe200078e0a06 */
[----:B------:R-:W-:-:S02]  /*1b40*/  SHF.R.U32.HI R11, RZ, 0x1e, R5 ;  /* 0x0000001eff0b7819 */ /* 0x000fc40000011605 */
[----:B------:R-:W-:Y:S01]  /*1b50*/  SHF.R.U64 R8, R8, 0xa, R9 ;  /* 0x0000000a08087819 */ /* 0x000fe20000001209 */
[----:B------:R-:W-:Y:S01]  /*1b60*/  IMAD.SHL.U32 R6, R6, 0x100000, RZ ;  /* 0x0010000006067824 */ /* 0x000fe200078e00ff */
[----:B------:R-:W-:Y:S02]  /*1b70*/  LEA.HI R4, R4, R11, RZ, 0x1 ;  /* 0x0000000b04047211 */ /* 0x000fe400078f08ff */
[----:B------:R-:W-:Y:S02]  /*1b80*/  IADD3 R8, P3, PT, R8, 0x1, RZ ;  /* 0x0000000108087810 */ /* 0x000fe40007f7e0ff */
[----:B------:R-:W-:Y:S01]  /*1b90*/  @!P0 LOP3.LUT R7, R7, 0x80000000, RZ, 0x3c, !PT ;  /* 0x8000000007078812 */ /* 0x000fe200078e3cff */
[----:B------:R-:W-:Y:S01]  /*1ba0*/  @P1 IMAD.MOV R4, RZ, RZ, -R4 ;  /* 0x000000ffff041224 */ /* 0x000fe200078e0a04 */
[----:B------:R-:W-:-:S04]  /*1bb0*/  LEA.HI.X R9, R9, RZ, RZ, 0x16, P3 ;  /* 0x000000ff09097211 */ /* 0x000fc800018fb4ff */
[--C-:B------:R-:W-:Y:S02]  /*1bc0*/  SHF.R.U64 R8, R8, 0x1, R9.reuse ;  /* 0x0000000108087819 */ /* 0x100fe40000001209 */
[----:B------:R-:W-:Y:S02]  /*1bd0*/  SHF.R.U32.HI R5, RZ, 0x1, R9 ;  /* 0x00000001ff057819 */ /* 0x000fe40000011609 */
[----:B------:R-:W-:-:S04]  /*1be0*/  IADD3 R13, P3, P4, RZ, RZ, R8 ;  /* 0x000000ffff0d7210 */ /* 0x000fc80007c7e008 */
[----:B------:R-:W-:-:S04]  /*1bf0*/  IADD3.X R6, PT, PT, R6, 0x3fe00000, R5, P3, P4 ;  /* 0x3fe0000006067810 */ /* 0x000fc80001fe8405 */
[----:B------:R-:W-:-:S07]  /*1c00*/  LOP3.LUT R14, R6, R7, RZ, 0xfc, !PT ;  /* 0x00000007060e7212 */ /* 0x000fce00078efcff */
.L_x_17:
[----:B------:R-:W-:Y:S02]  /*1c10*/  IMAD.MOV.U32 R27, RZ, RZ, 0x0 ;  /* 0x00000000ff1b7424 */ /* 0x000fe400078e00ff */
[----:B------:R-:W-:Y:S02]  /*1c20*/  IMAD.MOV.U32 R28, RZ, RZ, R4 ;  /* 0x000000ffff1c7224 */ /* 0x000fe400078e0004 */
[----:B------:R-:W-:Y:S02]  /*1c30*/  IMAD.MOV.U32 R4, RZ, RZ, R13 ;  /* 0x000000ffff047224 */ /* 0x000fe400078e000d */
[----:B------:R-:W-:Y:S01]  /*1c40*/  IMAD.MOV.U32 R5, RZ, RZ, R14 ;  /* 0x000000ffff057224 */ /* 0x000fe200078e000e */
[----:B------:R-:W-:Y:S06]  /*1c50*/  RET.REL.NODEC R26 `(_Z6kernelILl1048576ELl1048576EEv4d3_tPS0_S1_Pd) ;  /* 0xffffffe01ae87950 */ /* 0x000fec0003c3ffff */
.L_x_24:
[----:B------:R-:W-:-:S00]  /*1c60*/  BRA `(.L_x_24) ;  /* 0xfffffffc00fc7947 */ /* 0x000fc0000383ffff */
[----:B------:R-:W-:-:S00]  /*1c70*/  NOP ;  /* 0x0000000000007918 */ /* 0x000fc00000000000 */
        /* <DEDUP_REMOVED lines=8> */
.L_x_26:


//--------------------- .nv.global.init           --------------------------
	.section	.nv.global.init,"aw",@progbits
	.align	16
.nv.global.init:
	.type		__cudart_sin_cos_coeffs,@object
	.size		__cudart_sin_cos_coeffs,(__cudart_i2opi_d - __cudart_sin_cos_coeffs)
__cudart_sin_cos_coeffs:
        /*0000*/ 	.byte	0x46, 0xd2, 0xb0, 0x2c, 0xf1, 0xe5, 0x5a, 0xbe, 0x92, 0xe3, 0xac, 0x69, 0xe3, 0x1d, 0xc7, 0x3e
        /*0010*/ 	.byte	0xa1, 0x62, 0xdb, 0x19, 0xa0, 0x01, 0x2a, 0xbf, 0x18, 0x08, 0x11, 0x11, 0x11, 0x11, 0x81, 0x3f
        /*0020*/ 	.byte	0x54, 0x55, 0x55, 0x55, 0x55, 0x55, 0xc5, 0xbf, 0x00, 0x00, 0x00, 0x00, 0x00, 0x00, 0x00, 0x00
        /*0030*/ 	.byte	0x00, 0x00, 0x00, 0x00, 0x00, 0x00, 0x00, 0x00, 0x64, 0x81, 0xfd, 0x20, 0x83, 0xff, 0xa8, 0xbd
        /*0040*/ 	.byte	0x28, 0x85, 0xef, 0xc1, 0xa7, 0xee, 0x21, 0x3e, 0xd9, 0xe6, 0x06, 0x8e, 0x4f, 0x7e, 0x92, 0xbe
        /*0050*/ 	.byte	0xe9, 0xbc, 0xdd, 0x19, 0xa0, 0x01, 0xfa, 0x3e, 0x47, 0x5d, 0xc1, 0x16, 0x6c, 0xc1, 0x56, 0xbf
        /*0060*/ 	.byte	0x51, 0x55, 0x55, 0x55, 0x55, 0x55, 0xa5, 0x3f, 0x00, 0x00, 0x00, 0x00, 0x00, 0x00, 0xe0, 0xbf
        /*0070*/ 	.byte	0x00, 0x00, 0x00, 0x00, 0x00, 0x00, 0xf0, 0x3f, 0x00, 0x00, 0x00, 0x00, 0x00, 0x00, 0x00, 0x00
	.type		__cudart_i2opi_d,@object
	.size		__cudart_i2opi_d,(.L_0 - __cudart_i2opi_d)
__cudart_i2opi_d:
        /* <DEDUP_REMOVED lines=9> */
.L_0:


//--------------------- .nv.shared.reserved.0     --------------------------
	.section	.nv.shared.reserved.0,"aw",@nobits
	.weak		__nv_reservedSMEM_offset_0_alias
	.size		__nv_reservedSMEM_offset_0_alias, 0, 64
	.other		__nv_reservedSMEM_offset_0_alias,@"STO_CUDA_RESERVED_SHARED STV_DEFAULT"
__nv_reservedSMEM_offset_0_alias:
	.zero		0
	.zero		64


//--------------------- .nv.constant0._Z6kernelILl1048576ELl1048576EEv4d3_tPS0_S1_Pd --------------------------
	.section	.nv.constant0._Z6kernelILl1048576ELl1048576EEv4d3_tPS0_S1_Pd,"a",@progbits
	.sectionflags	@""
	.align	4
.nv.constant0._Z6kernelILl1048576ELl1048576EEv4d3_tPS0_S1_Pd:
	.zero		944


//--------------------- SYMBOLS --------------------------

	.type		.nv.reservedSmem.offset0,@object
	.size		.nv.reservedSmem.offset0,0x4
